	.target	sm_90a

	.elftype	@"ET_EXEC"


//--------------------- .note.nv.tkinfo           --------------------------
	.section	.note.nv.tkinfo,"",@"SHT_NOTE"
	.sectionflags	@"SHF_NOTE_NV_TKINFO"
	.tkinfo
        /*0018*/ 	.word	0x00000002
        /*0030*/ 	.string	""
        /*0030*/ 	.string	"ptxas"
        /*0030*/ 	.string	"Cuda compilation tools, release 13.0, V13.0.88"
        /*0030*/ 	.string	"Build cuda_13.0.r13.0/compiler.36424714_0"
        /*0030*/ 	.string	"-arch sm_90a -m 64 "



//--------------------- .note.nv.cuinfo           --------------------------
	.section	.note.nv.cuinfo,"",@"SHT_NOTE"
	.sectionflags	@"SHF_NOTE_NV_CUINFO"
        /*0018*/ 	.short	0x0002
        /*001a*/ 	.short	0x005a
        /*001c*/ 	.short	0x0082
	.zero		2


//--------------------- .nv.info                  --------------------------
	.section	.nv.info,"",@"SHT_CUDA_INFO"
	.align	4


	//----- nvinfo : EIATTR_REGCOUNT
	.align		4
        /*0000*/ 	.byte	0x04, 0x2f
        /*0002*/ 	.short	(.L_15 - .L_14)
	.align		4
.L_14:
        /*0004*/ 	.word	index@(_ZN7cutlass13device_kernelINS_4gemm6kernel13GemmUniversalIN4cute5tupleIJiiiiEEENS1_10collective13CollectiveMmaINS1_34MainloopSm90TmaGmmaWarpSpecializedILi6ENS5_IJNS4_1CILi1EEESB_SB_EEENS1_32KernelTmaWarpSpecializedPingpongEEENS5_IJNSA_ILi64EEENSA_ILi128EEENSA_ILi32EEEEEENS_6half_tENS5_IJlSB_lEEESJ_SK_NS4_8TiledMMAINS4_8MMA_AtomIJNS4_4SM904GMMA26MMA_64x128x16_F32F16F16_SSILNSO_5MajorE0ELSQ_0ELNSO_7ScaleInE1ELSR_1EEEEEENS4_6LayoutISC_NS5_IJNSA_ILi0EEESV_SV_EEEEENS5_IJNS4_10UnderscoreESY_SY_EEEEENS4_13SM90_TMA_LOADENS4_14ComposedLayoutINS4_7SwizzleILi2ELi4ELi3EEENS4_18smem_ptr_flag_bitsILi16EEENSU_INS5_IJNSA_ILi8EEESH_EEENS5_IJSH_SB_EEEEEEEvNS4_8identityES11_S1B_vS1C_EENS_8epilogue10collective6detail29Sm90TmaWarpSpecializedAdapterINS1F_15DefaultEpilogueISJ_SK_SK_NS1E_6thread17LinearCombinationISJ_Li1EffLNS1J_9ScaleType4KindE0ELNS_15FloatRoundStyleE2ESJ_EENS1_15EpilogueDefaultEEEEEvvEEEEvNT_6ParamsE)
        /*0008*/ 	.word	0x000000a8


	//----- nvinfo : EIATTR_FRAME_SIZE
	.align		4
.L_15:
        /*000c*/ 	.byte	0x04, 0x11
        /*000e*/ 	.short	(.L_17 - .L_16)
	.align		4
.L_16:
        /*0010*/ 	.word	index@(_ZN7cutlass13device_kernelINS_4gemm6kernel13GemmUniversalIN4cute5tupleIJiiiiEEENS1_10collective13CollectiveMmaINS1_34MainloopSm90TmaGmmaWarpSpecializedILi6ENS5_IJNS4_1CILi1EEESB_SB_EEENS1_32KernelTmaWarpSpecializedPingpongEEENS5_IJNSA_ILi64EEENSA_ILi128EEENSA_ILi32EEEEEENS_6half_tENS5_IJlSB_lEEESJ_SK_NS4_8TiledMMAINS4_8MMA_AtomIJNS4_4SM904GMMA26MMA_64x128x16_F32F16F16_SSILNSO_5MajorE0ELSQ_0ELNSO_7ScaleInE1ELSR_1EEEEEENS4_6LayoutISC_NS5_IJNSA_ILi0EEESV_SV_EEEEENS5_IJNS4_10UnderscoreESY_SY_EEEEENS4_13SM90_TMA_LOADENS4_14ComposedLayoutINS4_7SwizzleILi2ELi4ELi3EEENS4_18smem_ptr_flag_bitsILi16EEENSU_INS5_IJNSA_ILi8EEESH_EEENS5_IJSH_SB_EEEEEEEvNS4_8identityES11_S1B_vS1C_EENS_8epilogue10collective6detail29Sm90TmaWarpSpecializedAdapterINS1F_15DefaultEpilogueISJ_SK_SK_NS1E_6thread17LinearCombinationISJ_Li1EffLNS1J_9ScaleType4KindE0ELNS_15FloatRoundStyleE2ESJ_EENS1_15EpilogueDefaultEEEEEvvEEEEvNT_6ParamsE)
        /*0014*/ 	.word	0x00000008


	//----- nvinfo : EIATTR_MIN_STACK_SIZE
	.align		4
.L_17:
        /*0018*/ 	.byte	0x04, 0x12
        /*001a*/ 	.short	(.L_19 - .L_18)
	.align		4
.L_18:
        /*001c*/ 	.word	index@(_ZN7cutlass13device_kernelINS_4gemm6kernel13GemmUniversalIN4cute5tupleIJiiiiEEENS1_10collective13CollectiveMmaINS1_34MainloopSm90TmaGmmaWarpSpecializedILi6ENS5_IJNS4_1CILi1EEESB_SB_EEENS1_32KernelTmaWarpSpecializedPingpongEEENS5_IJNSA_ILi64EEENSA_ILi128EEENSA_ILi32EEEEEENS_6half_tENS5_IJlSB_lEEESJ_SK_NS4_8TiledMMAINS4_8MMA_AtomIJNS4_4SM904GMMA26MMA_64x128x16_F32F16F16_SSILNSO_5MajorE0ELSQ_0ELNSO_7ScaleInE1ELSR_1EEEEEENS4_6LayoutISC_NS5_IJNSA_ILi0EEESV_SV_EEEEENS5_IJNS4_10UnderscoreESY_SY_EEEEENS4_13SM90_TMA_LOADENS4_14ComposedLayoutINS4_7SwizzleILi2ELi4ELi3EEENS4_18smem_ptr_flag_bitsILi16EEENSU_INS5_IJNSA_ILi8EEESH_EEENS5_IJSH_SB_EEEEEEEvNS4_8identityES11_S1B_vS1C_EENS_8epilogue10collective6detail29Sm90TmaWarpSpecializedAdapterINS1F_15DefaultEpilogueISJ_SK_SK_NS1E_6thread17LinearCombinationISJ_Li1EffLNS1J_9ScaleType4KindE0ELNS_15FloatRoundStyleE2ESJ_EENS1_15EpilogueDefaultEEEEEvvEEEEvNT_6ParamsE)
        /*0020*/ 	.word	0x00000008
.L_19:


//--------------------- .nv.compat                --------------------------
	.section	.nv.compat,"",@"SHT_CUDA_COMPAT_INFO"
	.align	4
        /*0000*/ 	.byte	0x02, 0x09, 0x01, 0x00, 0x02, 0x02, 0x04, 0x00, 0x02, 0x05, 0x05, 0x00, 0x03, 0x07, 0x01, 0x01
        /*0010*/ 	.byte	0x02, 0x03, 0x01, 0x00, 0x02, 0x06, 0x01, 0x00, 0x04, 0x0b, 0x08, 0x00, 0x00, 0x00, 0x00, 0x00
        /*0020*/ 	.byte	0x00, 0x00, 0x00, 0x00


//--------------------- .nv.info._ZN7cutlass13device_kernelINS_4gemm6kernel13GemmUniversalIN4cute5tupleIJiiiiEEENS1_10collective13CollectiveMmaINS1_34MainloopSm90TmaGmmaWarpSpecializedILi6ENS5_IJNS4_1CILi1EEESB_SB_EEENS1_32KernelTmaWarpSpecializedPingpongEEENS5_IJNSA_ILi64EEENSA_ILi128EEENSA_ILi32EEEEEENS_6half_tENS5_IJlSB_lEEESJ_SK_NS4_8TiledMMAINS4_8MMA_AtomIJNS4_4SM904GMMA26MMA_64x128x16_F32F16F16_SSILNSO_5MajorE0ELSQ_0ELNSO_7ScaleInE1ELSR_1EEEEEENS4_6LayoutISC_NS5_IJNSA_ILi0EEESV_SV_EEEEENS5_IJNS4_10UnderscoreESY_SY_EEEEENS4_13SM90_TMA_LOADENS4_14ComposedLayoutINS4_7SwizzleILi2ELi4ELi3EEENS4_18smem_ptr_flag_bitsILi16EEENSU_INS5_IJNSA_ILi8EEESH_EEENS5_IJSH_SB_EEEEEEEvNS4_8identityES11_S1B_vS1C_EENS_8epilogue10collective6detail29Sm90TmaWarpSpecializedAdapterINS1F_15DefaultEpilogueISJ_SK_SK_NS1E_6thread17LinearCombinationISJ_Li1EffLNS1J_9ScaleType4KindE0ELNS_15FloatRoundStyleE2ESJ_EENS1_15EpilogueDefaultEEEEEvvEEEEvNT_6ParamsE --------------------------
	.section	.nv.info._ZN7cutlass13device_kernelINS_4gemm6kernel13GemmUniversalIN4cute5tupleIJiiiiEEENS1_10collective13CollectiveMmaINS1_34MainloopSm90TmaGmmaWarpSpecializedILi6ENS5_IJNS4_1CILi1EEESB_SB_EEENS1_32KernelTmaWarpSpecializedPingpongEEENS5_IJNSA_ILi64EEENSA_ILi128EEENSA_ILi32EEEEEENS_6half_tENS5_IJlSB_lEEESJ_SK_NS4_8TiledMMAINS4_8MMA_AtomIJNS4_4SM904GMMA26MMA_64x128x16_F32F16F16_SSILNSO_5MajorE0ELSQ_0ELNSO_7ScaleInE1ELSR_1EEEEEENS4_6LayoutISC_NS5_IJNSA_ILi0EEESV_SV_EEEEENS5_IJNS4_10UnderscoreESY_SY_EEEEENS4_13SM90_TMA_LOADENS4_14ComposedLayoutINS4_7SwizzleILi2ELi4ELi3EEENS4_18smem_ptr_flag_bitsILi16EEENSU_INS5_IJNSA_ILi8EEESH_EEENS5_IJSH_SB_EEEEEEEvNS4_8identityES11_S1B_vS1C_EENS_8epilogue10collective6detail29Sm90TmaWarpSpecializedAdapterINS1F_15DefaultEpilogueISJ_SK_SK_NS1E_6thread17LinearCombinationISJ_Li1EffLNS1J_9ScaleType4KindE0ELNS_15FloatRoundStyleE2ESJ_EENS1_15EpilogueDefaultEEEEEvvEEEEvNT_6ParamsE,"",@"SHT_CUDA_INFO"
	.sectionflags	@""
	.align	4


	//----- nvinfo : EIATTR_CUDA_API_VERSION
	.align		4
        /*0000*/ 	.byte	0x04, 0x37
        /*0002*/ 	.short	(.L_21 - .L_20)
.L_20:
        /*0004*/ 	.word	0x00000082


	//----- nvinfo : EIATTR_KPARAM_INFO
	.align		4
.L_21:
        /*0008*/ 	.byte	0x04, 0x17
        /*000a*/ 	.short	(.L_23 - .L_22)
.L_22:
        /*000c*/ 	.word	0x00000000
        /*0010*/ 	.short	0x0000
        /*0012*/ 	.short	0x0070
        /*0014*/ 	.byte	0x00, 0xf0, 0x01, 0x10


	//----- nvinfo : EIATTR_SPARSE_MMA_MASK
	.align		4
.L_23:
        /*0018*/ 	.byte	0x03, 0x50
        /*001a*/ 	.short	0x0000


	//----- nvinfo : EIATTR_MAXREG_COUNT
	.align		4
        /*001c*/ 	.byte	0x03, 0x1b
        /*001e*/ 	.short	0x00a8


	//----- nvinfo : EIATTR_NUM_BARRIERS
	.align		4
        /*0020*/ 	.byte	0x02, 0x4c
        /*0022*/ 	.byte	0x01
	.zero		1


	//----- nvinfo : EIATTR_EXTERNS
	.align		4
        /*0024*/ 	.byte	0x04, 0x0f
        /*0026*/ 	.short	(.L_25 - .L_24)


	//   ....[0]....
	.align		4
.L_24:
        /*0028*/ 	.word	index@(__assertfail)


	//----- nvinfo : EIATTR_ANNOTATIONS
	.align		4
.L_25:
        /*002c*/ 	.byte	0x04, 0x55
        /*002e*/ 	.short	(.L_27 - .L_26)


	//   ....[0]....
.L_26:
        /*0030*/ 	.word	0x00000001
        /*0034*/ 	.byte	0x10, 0x0b, 0x00, 0x00, 0x01, 0x00, 0x00, 0x00, 0x30, 0x5f, 0x00, 0x00, 0x01, 0x00, 0x00, 0x00
        /*0044*/ 	.byte	0x40, 0x6b, 0x00, 0x00


	//----- nvinfo : EIATTR_MERCURY_ISA_VERSION
	.align		4
.L_27:
        /*0048*/ 	.byte	0x03, 0x5f
        /*004a*/ 	.short	0x0101


	//----- nvinfo : EIATTR_INT_WARP_WIDE_INSTR_OFFSETS
	.align		4
        /*004c*/ 	.byte	0x04, 0x31
        /*004e*/ 	.short	(.L_29 - .L_28)


	//   ....[0]....
.L_28:
        /*0050*/ 	.word	0x00000420


	//   ....[1]....
        /*0054*/ 	.word	0x00000440


	//   ....[2]....
        /*0058*/ 	.word	0x000004c0


	//   ....[3]....
        /*005c*/ 	.word	0x000004d0


	//   ....[4]....
        /*0060*/ 	.word	0x000004e0


	//   ....[5]....
        /*0064*/ 	.word	0x00000500


	//   ....[6]....
        /*0068*/ 	.word	0x00000590


	//   ....[7]....
        /*006c*/ 	.word	0x000005b0


	//----- nvinfo : EIATTR_COOP_GROUP_MASK_REGIDS
	.align		4
.L_29:
        /*0070*/ 	.byte	0x04, 0x29
        /*0072*/ 	.short	(.L_31 - .L_30)


	//   ....[0]....
.L_30:
        /*0074*/ 	.word	0xffffffff


	//   ....[1]....
        /*0078*/ 	.word	0xffffffff


	//   ....[2]....
        /*007c*/ 	.word	0xffffffff


	//   ....[3]....
        /*0080*/ 	.word	0xffffffff


	//   ....[4]....
        /*0084*/ 	.word	0xffffffff


	//   ....[5]....
        /*0088*/ 	.word	0xffffffff


	//----- nvinfo : EIATTR_COOP_GROUP_INSTR_OFFSETS
	.align		4
.L_31:
        /*008c*/ 	.byte	0x04, 0x28
        /*008e*/ 	.short	(.L_33 - .L_32)


	//   ....[0]....
.L_32:
        /*0090*/ 	.word	0x00000070


	//   ....[1]....
        /*0094*/ 	.word	0x00000080


	//   ....[2]....
        /*0098*/ 	.word	0x00000140


	//   ....[3]....
        /*009c*/ 	.word	0x00000310


	//   ....[4]....
        /*00a0*/ 	.word	0x00000350


	//   ....[5]....
        /*00a4*/ 	.word	0x000003a0


	//----- nvinfo : EIATTR_REG_RECONFIG
	.align		4
.L_33:
        /*00a8*/ 	.byte	0x01, 0x54
	.zero		2


	//----- nvinfo : EIATTR_SYSCALL_OFFSETS
	.align		4
        /*00ac*/ 	.byte	0x04, 0x46
        /*00ae*/ 	.short	(.L_35 - .L_34)


	//   ....[0]....
.L_34:
        /*00b0*/ 	.word	0x00001640


	//----- nvinfo : EIATTR_MBARRIER_INSTR_OFFSETS
	.align		4
.L_35:
        /*00b4*/ 	.byte	0x04, 0x39
        /*00b6*/ 	.short	(.L_37 - .L_36)


	//   ....[0]....
.L_36:
        /*00b8*/ 	.word	0x00000240
        /*00bc*/ 	.word	0x000000ff
        /*00c0*/ 	.word	0x00000000
        /*00c4*/ 	.short	0x0100
        /*00c6*/ 	.byte	0x08
	.zero		1


	//   ....[1]....
        /*00c8*/ 	.word	0x00000250
        /*00cc*/ 	.word	0x000000ff
        /*00d0*/ 	.word	0x00000030
        /*00d4*/ 	.short	0x0100
        /*00d6*/ 	.byte	0x08
	.zero		1


	//   ....[2]....
        /*00d8*/ 	.word	0x00000260
        /*00dc*/ 	.word	0x000000ff
        /*00e0*/ 	.word	0x00000008
        /*00e4*/ 	.short	0x0100
        /*00e6*/ 	.byte	0x08
	.zero		1


	//   ....[3]....
        /*00e8*/ 	.word	0x00000270
        /*00ec*/ 	.word	0x000000ff
        /*00f0*/ 	.word	0x00000038
        /*00f4*/ 	.short	0x0100
        /*00f6*/ 	.byte	0x08
	.zero		1


	//   ....[4]....
        /*00f8*/ 	.word	0x00000280
        /*00fc*/ 	.word	0x000000ff
        /*0100*/ 	.word	0x00000010
        /*0104*/ 	.short	0x0100
        /*0106*/ 	.byte	0x08
	.zero		1


	//   ....[5]....
        /*0108*/ 	.word	0x00000290
        /*010c*/ 	.word	0x000000ff
        /*0110*/ 	.word	0x00000040
        /*0114*/ 	.short	0x0100
        /*0116*/ 	.byte	0x08
	.zero		1


	//   ....[6]....
        /*0118*/ 	.word	0x000002a0
        /*011c*/ 	.word	0x000000ff
        /*0120*/ 	.word	0x00000018
        /*0124*/ 	.short	0x0100
        /*0126*/ 	.byte	0x08
	.zero		1


	//   ....[7]....
        /*0128*/ 	.word	0x000002b0
        /*012c*/ 	.word	0x000000ff
        /*0130*/ 	.word	0x00000048
        /*0134*/ 	.short	0x0100
        /*0136*/ 	.byte	0x08
	.zero		1


	//   ....[8]....
        /*0138*/ 	.word	0x000002c0
        /*013c*/ 	.word	0x000000ff
        /*0140*/ 	.word	0x00000020
        /*0144*/ 	.short	0x0100
        /*0146*/ 	.byte	0x08
	.zero		1


	//   ....[9]....
        /*0148*/ 	.word	0x000002d0
        /*014c*/ 	.word	0x000000ff
        /*0150*/ 	.word	0x00000050
        /*0154*/ 	.short	0x0100
        /*0156*/ 	.byte	0x08
	.zero		1


	//   ....[10]....
        /*0158*/ 	.word	0x000002e0
        /*015c*/ 	.word	0x000000ff
        /*0160*/ 	.word	0x00000028
        /*0164*/ 	.short	0x0100
        /*0166*/ 	.byte	0x08
	.zero		1


	//   ....[11]....
        /*0168*/ 	.word	0x000002f0
        /*016c*/ 	.word	0x000000ff
        /*0170*/ 	.word	0x00000058
        /*0174*/ 	.short	0x0100
        /*0176*/ 	.byte	0x08
	.zero		1


	//   ....[12]....
        /*0178*/ 	.word	0x000005f0
        /*017c*/ 	.word	0x000000ff
        /*0180*/ 	.word	0x00000090
        /*0184*/ 	.short	0x0100
        /*0186*/ 	.byte	0x08
	.zero		1


	//   ....[13]....
        /*0188*/ 	.word	0x00000660
        /*018c*/ 	.word	0x000000ff
        /*0190*/ 	.word	0x00000098
        /*0194*/ 	.short	0x0100
        /*0196*/ 	.byte	0x08
	.zero		1


	//   ....[14]....
        /*0198*/ 	.word	0x00000680
        /*019c*/ 	.word	0x000000ff
        /*01a0*/ 	.word	0x00000070
        /*01a4*/ 	.short	0x0100
        /*01a6*/ 	.byte	0x09
	.zero		1


	//   ....[15]....
        /*01a8*/ 	.word	0x00000690
        /*01ac*/ 	.word	0x000000ff
        /*01b0*/ 	.word	0x00000078
        /*01b4*/ 	.short	0x0100
        /*01b6*/ 	.byte	0x09
	.zero		1


	//   ....[16]....
        /*01b8*/ 	.word	0x000006a0
        /*01bc*/ 	.word	0x000000ff
        /*01c0*/ 	.word	0x00000080
        /*01c4*/ 	.short	0x0100
        /*01c6*/ 	.byte	0x09
	.zero		1


	//   ....[17]....
        /*01c8*/ 	.word	0x000006b0
        /*01cc*/ 	.word	0x000000ff
        /*01d0*/ 	.word	0x00000088
        /*01d4*/ 	.short	0x0100
        /*01d6*/ 	.byte	0x09
	.zero		1


	//   ....[18]....
        /*01d8*/ 	.word	0x00001520
        /*01dc*/ 	.word	0x0000005d
        /*01e0*/ 	.word	0x00000000
        /*01e4*/ 	.short	0x010a
        /*01e6*/ 	.byte	0x2a
	.zero		1


	//   ....[19]....
        /*01e8*/ 	.word	0x000016c0
        /*01ec*/ 	.word	0x00000003
        /*01f0*/ 	.word	0x00000000
        /*01f4*/ 	.short	0x010a
        /*01f6*/ 	.byte	0x3f
	.zero		1


	//   ....[20]....
        /*01f8*/ 	.word	0x00001700
        /*01fc*/ 	.word	0x00000003
        /*0200*/ 	.word	0x00000000
        /*0204*/ 	.short	0x010a
        /*0206*/ 	.byte	0x3f
	.zero		1


	//   ....[21]....
        /*0208*/ 	.word	0x00001900
        /*020c*/ 	.word	0x000000ff
        /*0210*/ 	.word	0x00000000
        /*0214*/ 	.short	0x010a
        /*0216*/ 	.byte	0x04
	.zero		1


	//   ....[22]....
        /*0218*/ 	.word	0x00001940
        /*021c*/ 	.word	0x000000ff
        /*0220*/ 	.word	0x00000000
        /*0224*/ 	.short	0x010a
        /*0226*/ 	.byte	0x04
	.zero		1


	//   ....[23]....
        /*0228*/ 	.word	0x00001aa0
        /*022c*/ 	.word	0x000000ff
        /*0230*/ 	.word	0x00000000
        /*0234*/ 	.short	0x0101
        /*0236*/ 	.byte	0x04
	.zero		1


	//   ....[24]....
        /*0238*/ 	.word	0x00001b90
        /*023c*/ 	.word	0x0000005e
        /*0240*/ 	.word	0x00000000
        /*0244*/ 	.short	0x0101
        /*0246*/ 	.byte	0x2f
	.zero		1


	//   ....[25]....
        /*0248*/ 	.word	0x00001c60
        /*024c*/ 	.word	0x000000ff
        /*0250*/ 	.word	0x00000000
        /*0254*/ 	.short	0x0101
        /*0256*/ 	.byte	0x06
	.zero		1


	//   ....[26]....
        /*0258*/ 	.word	0x00001d10
        /*025c*/ 	.word	0x0000005d
        /*0260*/ 	.word	0x00000010
        /*0264*/ 	.short	0x010a
        /*0266*/ 	.byte	0x2a
	.zero		1


	//   ....[27]....
        /*0268*/ 	.word	0x00005f50
        /*026c*/ 	.word	0x00000060
        /*0270*/ 	.word	0x00000000
        /*0274*/ 	.short	0x0101
        /*0276*/ 	.byte	0x2f
	.zero		1


	//   ....[28]....
        /*0278*/ 	.word	0x000068b0
        /*027c*/ 	.word	0x0000000a
        /*0280*/ 	.word	0x00000030
        /*0284*/ 	.short	0x010a
        /*0286*/ 	.byte	0x3f
	.zero		1


	//   ....[29]....
        /*0288*/ 	.word	0x00006c50
        /*028c*/ 	.word	0x00000005
        /*0290*/ 	.word	0x00000098
        /*0294*/ 	.short	0x0101
        /*0296*/ 	.byte	0x3f
	.zero		1


	//   ....[30]....
        /*0298*/ 	.word	0x000073d0
        /*029c*/ 	.word	0x00000009
        /*02a0*/ 	.word	0x00000000
        /*02a4*/ 	.short	0x010a
        /*02a6*/ 	.byte	0x3f
	.zero		1


	//   ....[31]....
        /*02a8*/ 	.word	0x00007450
        /*02ac*/ 	.word	0x00000008
        /*02b0*/ 	.word	0x00000000
        /*02b4*/ 	.short	0x010a
        /*02b6*/ 	.byte	0x3f
	.zero		1


	//   ....[32]....
        /*02b8*/ 	.word	0x000074e0
        /*02bc*/ 	.word	0x00000009
        /*02c0*/ 	.word	0x00000000
        /*02c4*/ 	.short	0x010a
        /*02c6*/ 	.byte	0x3f
	.zero		1


	//   ....[33]....
        /*02c8*/ 	.word	0x00007570
        /*02cc*/ 	.word	0x00000008
        /*02d0*/ 	.word	0x00000000
        /*02d4*/ 	.short	0x010a
        /*02d6*/ 	.byte	0x3f
	.zero		1


	//   ....[34]....
        /*02d8*/ 	.word	0x00007600
        /*02dc*/ 	.word	0x0000000b
        /*02e0*/ 	.word	0x00000000
        /*02e4*/ 	.short	0x010a
        /*02e6*/ 	.byte	0x3f
	.zero		1


	//   ....[35]....
        /*02e8*/ 	.word	0x00007690
        /*02ec*/ 	.word	0x00000003
        /*02f0*/ 	.word	0x00000000
        /*02f4*/ 	.short	0x010a
        /*02f6*/ 	.byte	0x3f
	.zero		1


	//   ....[36]....
        /*02f8*/ 	.word	0x000076f0
        /*02fc*/ 	.word	0x0000005f
        /*0300*/ 	.word	0x00000000
        /*0304*/ 	.short	0x010a
        /*0306*/ 	.byte	0x3f
	.zero		1


	//   ....[37]....
        /*0308*/ 	.word	0x00007740
        /*030c*/ 	.word	0x00000003
        /*0310*/ 	.word	0x00000000
        /*0314*/ 	.short	0x010a
        /*0316*/ 	.byte	0x3f
	.zero		1


	//   ....[38]....
        /*0318*/ 	.word	0x000077a0
        /*031c*/ 	.word	0x00000004
        /*0320*/ 	.word	0x00000000
        /*0324*/ 	.short	0x010a
        /*0326*/ 	.byte	0x3f
	.zero		1


	//   ....[39]....
        /*0328*/ 	.word	0x000077f0
        /*032c*/ 	.word	0x0000005f
        /*0330*/ 	.word	0x00000010
        /*0334*/ 	.short	0x010a
        /*0336*/ 	.byte	0x3f
	.zero		1


	//   ....[40]....
        /*0338*/ 	.word	0x000078c0
        /*033c*/ 	.word	0x0000000a
        /*0340*/ 	.word	0x00000030
        /*0344*/ 	.short	0x010a
        /*0346*/ 	.byte	0x3f
	.zero		1


	//   ....[41]....
        /*0348*/ 	.word	0x00007990
        /*034c*/ 	.word	0x00000009
        /*0350*/ 	.word	0x00000000
        /*0354*/ 	.short	0x010a
        /*0356*/ 	.byte	0x3f
	.zero		1


	//   ....[42]....
        /*0358*/ 	.word	0x000079e0
        /*035c*/ 	.word	0x00000008
        /*0360*/ 	.word	0x00000000
        /*0364*/ 	.short	0x010a
        /*0366*/ 	.byte	0x3f
	.zero		1


	//   ....[43]....
        /*0368*/ 	.word	0x00007a30
        /*036c*/ 	.word	0x00000009
        /*0370*/ 	.word	0x00000000
        /*0374*/ 	.short	0x010a
        /*0376*/ 	.byte	0x3f
	.zero		1


	//   ....[44]....
        /*0378*/ 	.word	0x00007a80
        /*037c*/ 	.word	0x00000008
        /*0380*/ 	.word	0x00000000
        /*0384*/ 	.short	0x010a
        /*0386*/ 	.byte	0x3f
	.zero		1


	//   ....[45]....
        /*0388*/ 	.word	0x00007ad0
        /*038c*/ 	.word	0x0000000b
        /*0390*/ 	.word	0x00000000
        /*0394*/ 	.short	0x010a
        /*0396*/ 	.byte	0x3f
	.zero		1


	//----- nvinfo : EIATTR_NUM_MBARRIERS
	.align		4
.L_37:
        /*0398*/ 	.byte	0x03, 0x38
        /*039a*/ 	.short	0x0012


	//----- nvinfo : EIATTR_EXIT_INSTR_OFFSETS
	.align		4
        /*039c*/ 	.byte	0x04, 0x1c
        /*039e*/ 	.short	(.L_39 - .L_38)


	//   ....[0]....
.L_38:
        /*03a0*/ 	.word	0x000011c0


	//   ....[1]....
        /*03a4*/ 	.word	0x00001220


	//   ....[2]....
        /*03a8*/ 	.word	0x000065e0


	//   ....[3]....
        /*03ac*/ 	.word	0x00006610


	//   ....[4]....
        /*03b0*/ 	.word	0x000076e0


	//----- nvinfo : EIATTR_MAX_THREADS
	.align		4
.L_39:
        /*03b4*/ 	.byte	0x04, 0x05
        /*03b6*/ 	.short	(.L_41 - .L_40)
.L_40:
        /*03b8*/ 	.word	0x00000180
        /*03bc*/ 	.word	0x00000001
        /*03c0*/ 	.word	0x00000001


	//----- nvinfo : EIATTR_CRS_STACK_SIZE
	.align		4
.L_41:
        /*03c4*/ 	.byte	0x04, 0x1e
        /*03c6*/ 	.short	(.L_43 - .L_42)
.L_42:
        /*03c8*/ 	.word	0x00000000


	//----- nvinfo : EIATTR_CBANK_PARAM_SIZE
	.align		4
.L_43:
        /*03cc*/ 	.byte	0x03, 0x19
        /*03ce*/ 	.short	0x0470


	//----- nvinfo : EIATTR_PARAM_CBANK
	.align		4
        /*03d0*/ 	.byte	0x04, 0x0a
        /*03d2*/ 	.short	(.L_45 - .L_44)
	.align		4
.L_44:
        /*03d4*/ 	.word	index@(.nv.constant0._ZN7cutlass13device_kernelINS_4gemm6kernel13GemmUniversalIN4cute5tupleIJiiiiEEENS1_10collective13CollectiveMmaINS1_34MainloopSm90TmaGmmaWarpSpecializedILi6ENS5_IJNS4_1CILi1EEESB_SB_EEENS1_32KernelTmaWarpSpecializedPingpongEEENS5_IJNSA_ILi64EEENSA_ILi128EEENSA_ILi32EEEEEENS_6half_tENS5_IJlSB_lEEESJ_SK_NS4_8TiledMMAINS4_8MMA_AtomIJNS4_4SM904GMMA26MMA_64x128x16_F32F16F16_SSILNSO_5MajorE0ELSQ_0ELNSO_7ScaleInE1ELSR_1EEEEEENS4_6LayoutISC_NS5_IJNSA_ILi0EEESV_SV_EEEEENS5_IJNS4_10UnderscoreESY_SY_EEEEENS4_13SM90_TMA_LOADENS4_14ComposedLayoutINS4_7SwizzleILi2ELi4ELi3EEENS4_18smem_ptr_flag_bitsILi16EEENSU_INS5_IJNSA_ILi8EEESH_EEENS5_IJSH_SB_EEEEEEEvNS4_8identityES11_S1B_vS1C_EENS_8epilogue10collective6detail29Sm90TmaWarpSpecializedAdapterINS1F_15DefaultEpilogueISJ_SK_SK_NS1E_6thread17LinearCombinationISJ_Li1EffLNS1J_9ScaleType4KindE0ELNS_15FloatRoundStyleE2ESJ_EENS1_15EpilogueDefaultEEEEEvvEEEEvNT_6ParamsE)
        /*03d8*/ 	.short	0x0210
        /*03da*/ 	.short	0x0470


	//----- nvinfo : EIATTR_SW_WAR
	.align		4
.L_45:
        /*03dc*/ 	.byte	0x04, 0x36
        /*03de*/ 	.short	(.L_47 - .L_46)
.L_46:
        /*03e0*/ 	.word	0x00000008
.L_47:


//--------------------- .nv.callgraph             --------------------------
	.section	.nv.callgraph,"",@"SHT_CUDA_CALLGRAPH"
	.align	4
	.sectionentsize	8
	.align		4
        /*0000*/ 	.word	0x00000000
	.align		4
        /*0004*/ 	.word	0xffffffff
	.align		4
        /*0008*/ 	.word	index@(_ZN7cutlass13device_kernelINS_4gemm6kernel13GemmUniversalIN4cute5tupleIJiiiiEEENS1_10collective13CollectiveMmaINS1_34MainloopSm90TmaGmmaWarpSpecializedILi6ENS5_IJNS4_1CILi1EEESB_SB_EEENS1_32KernelTmaWarpSpecializedPingpongEEENS5_IJNSA_ILi64EEENSA_ILi128EEENSA_ILi32EEEEEENS_6half_tENS5_IJlSB_lEEESJ_SK_NS4_8TiledMMAINS4_8MMA_AtomIJNS4_4SM904GMMA26MMA_64x128x16_F32F16F16_SSILNSO_5MajorE0ELSQ_0ELNSO_7ScaleInE1ELSR_1EEEEEENS4_6LayoutISC_NS5_IJNSA_ILi0EEESV_SV_EEEEENS5_IJNS4_10UnderscoreESY_SY_EEEEENS4_13SM90_TMA_LOADENS4_14ComposedLayoutINS4_7SwizzleILi2ELi4ELi3EEENS4_18smem_ptr_flag_bitsILi16EEENSU_INS5_IJNSA_ILi8EEESH_EEENS5_IJSH_SB_EEEEEEEvNS4_8identityES11_S1B_vS1C_EENS_8epilogue10collective6detail29Sm90TmaWarpSpecializedAdapterINS1F_15DefaultEpilogueISJ_SK_SK_NS1E_6thread17LinearCombinationISJ_Li1EffLNS1J_9ScaleType4KindE0ELNS_15FloatRoundStyleE2ESJ_EENS1_15EpilogueDefaultEEEEEvvEEEEvNT_6ParamsE)
	.align		4
        /*000c*/ 	.word	index@(__assertfail)
	.align		4
        /*0010*/ 	.word	0x00000000
	.align		4
        /*0014*/ 	.word	0xfffffffe
	.align		4
        /*0018*/ 	.word	0x00000000
	.align		4
        /*001c*/ 	.word	0xfffffffd
	.align		4
        /*0020*/ 	.word	0x00000000
	.align		4
        /*0024*/ 	.word	0xfffffffc


//--------------------- .nv.constant4             --------------------------
	.section	.nv.constant4,"a",@progbits
	.align	8
	.align		8
.nv.constant4:
        /*0000*/ 	.dword	__assertfail
	.align		8
        /*0008*/ 	.dword	__unnamed_1
	.align		8
        /*0010*/ 	.dword	_ZN40_INTERNAL_144aa880_4_k_cu_23b14741_237824cuda3std3__45__cpo5beginE
	.align		8
        /*0018*/ 	.dword	_ZN40_INTERNAL_144aa880_4_k_cu_23b14741_237824cuda3std3__45__cpo3endE
	.align		8
        /*0020*/ 	.dword	_ZN40_INTERNAL_144aa880_4_k_cu_23b14741_237824cuda3std3__45__cpo6cbeginE
	.align		8
        /*0028*/ 	.dword	_ZN40_INTERNAL_144aa880_4_k_cu_23b14741_237824cuda3std3__45__cpo4cendE
	.align		8
        /*0030*/ 	.dword	_ZN40_INTERNAL_144aa880_4_k_cu_23b14741_237824cuda3std3__442_GLOBAL__N__144aa880_4_k_cu_23b14741_237826ignoreE
	.align		8
        /*0038*/ 	.dword	_ZN40_INTERNAL_144aa880_4_k_cu_23b14741_237824cuda3std3__419piecewise_constructE
	.align		8
        /*0040*/ 	.dword	_ZN40_INTERNAL_144aa880_4_k_cu_23b14741_237824cuda3std3__48in_placeE
	.align		8
        /*0048*/ 	.dword	_ZN40_INTERNAL_144aa880_4_k_cu_23b14741_237824cuda3std6ranges3__45__cpo4swapE
	.align		8
        /*0050*/ 	.dword	_ZN40_INTERNAL_144aa880_4_k_cu_23b14741_237824cuda3std6ranges3__45__cpo9iter_moveE
	.align		8
        /*0058*/ 	.dword	_ZN40_INTERNAL_144aa880_4_k_cu_23b14741_237824cute7productE
	.align		8
        /*0060*/ 	.dword	_ZN40_INTERNAL_144aa880_4_k_cu_23b14741_237824cute1_E
	.align		8
        /*0068*/ 	.dword	$str$22
	.align		8
        /*0070*/ 	.dword	$str$23


//--------------------- .text._ZN7cutlass13device_kernelINS_4gemm6kernel13GemmUniversalIN4cute5tupleIJiiiiEEENS1_10collective13CollectiveMmaINS1_34MainloopSm90TmaGmmaWarpSpecializedILi6ENS5_IJNS4_1CILi1EEESB_SB_EEENS1_32KernelTmaWarpSpecializedPingpongEEENS5_IJNSA_ILi64EEENSA_ILi128EEENSA_ILi32EEEEEENS_6half_tENS5_IJlSB_lEEESJ_SK_NS4_8TiledMMAINS4_8MMA_AtomIJNS4_4SM904GMMA26MMA_64x128x16_F32F16F16_SSILNSO_5MajorE0ELSQ_0ELNSO_7ScaleInE1ELSR_1EEEEEENS4_6LayoutISC_NS5_IJNSA_ILi0EEESV_SV_EEEEENS5_IJNS4_10UnderscoreESY_SY_EEEEENS4_13SM90_TMA_LOADENS4_14ComposedLayoutINS4_7SwizzleILi2ELi4ELi3EEENS4_18smem_ptr_flag_bitsILi16EEENSU_INS5_IJNSA_ILi8EEESH_EEENS5_IJSH_SB_EEEEEEEvNS4_8identityES11_S1B_vS1C_EENS_8epilogue10collective6detail29Sm90TmaWarpSpecializedAdapterINS1F_15DefaultEpilogueISJ_SK_SK_NS1E_6thread17LinearCombinationISJ_Li1EffLNS1J_9ScaleType4KindE0ELNS_15FloatRoundStyleE2ESJ_EENS1_15EpilogueDefaultEEEEEvvEEEEvNT_6ParamsE --------------------------
	.section	.text._ZN7cutlass13device_kernelINS_4gemm6kernel13GemmUniversalIN4cute5tupleIJiiiiEEENS1_10collective13CollectiveMmaINS1_34MainloopSm90TmaGmmaWarpSpecializedILi6ENS5_IJNS4_1CILi1EEESB_SB_EEENS1_32KernelTmaWarpSpecializedPingpongEEENS5_IJNSA_ILi64EEENSA_ILi128EEENSA_ILi32EEEEEENS_6half_tENS5_IJlSB_lEEESJ_SK_NS4_8TiledMMAINS4_8MMA_AtomIJNS4_4SM904GMMA26MMA_64x128x16_F32F16F16_SSILNSO_5MajorE0ELSQ_0ELNSO_7ScaleInE1ELSR_1EEEEEENS4_6LayoutISC_NS5_IJNSA_ILi0EEESV_SV_EEEEENS5_IJNS4_10UnderscoreESY_SY_EEEEENS4_13SM90_TMA_LOADENS4_14ComposedLayoutINS4_7SwizzleILi2ELi4ELi3EEENS4_18smem_ptr_flag_bitsILi16EEENSU_INS5_IJNSA_ILi8EEESH_EEENS5_IJSH_SB_EEEEEEEvNS4_8identityES11_S1B_vS1C_EENS_8epilogue10collective6detail29Sm90TmaWarpSpecializedAdapterINS1F_15DefaultEpilogueISJ_SK_SK_NS1E_6thread17LinearCombinationISJ_Li1EffLNS1J_9ScaleType4KindE0ELNS_15FloatRoundStyleE2ESJ_EENS1_15EpilogueDefaultEEEEEvvEEEEvNT_6ParamsE,"ax",@progbits
	.align	128
.text._ZN7cutlass13device_kernelINS_4gemm6kernel13GemmUniversalIN4cute5tupleIJiiiiEEENS1_10collective13CollectiveMmaINS1_34MainloopSm90TmaGmmaWarpSpecializedILi6ENS5_IJNS4_1CILi1EEESB_SB_EEENS1_32KernelTmaWarpSpecializedPingpongEEENS5_IJNSA_ILi64EEENSA_ILi128EEENSA_ILi32EEEEEENS_6half_tENS5_IJlSB_lEEESJ_SK_NS4_8TiledMMAINS4_8MMA_AtomIJNS4_4SM904GMMA26MMA_64x128x16_F32F16F16_SSILNSO_5MajorE0ELSQ_0ELNSO_7ScaleInE1ELSR_1EEEEEENS4_6LayoutISC_NS5_IJNSA_ILi0EEESV_SV_EEEEENS5_IJNS4_10UnderscoreESY_SY_EEEEENS4_13SM90_TMA_LOADENS4_14ComposedLayoutINS4_7SwizzleILi2ELi4ELi3EEENS4_18smem_ptr_flag_bitsILi16EEENSU_INS5_IJNSA_ILi8EEESH_EEENS5_IJSH_SB_EEEEEEEvNS4_8identityES11_S1B_vS1C_EENS_8epilogue10collective6detail29Sm90TmaWarpSpecializedAdapterINS1F_15DefaultEpilogueISJ_SK_SK_NS1E_6thread17LinearCombinationISJ_Li1EffLNS1J_9ScaleType4KindE0ELNS_15FloatRoundStyleE2ESJ_EENS1_15EpilogueDefaultEEEEEvvEEEEvNT_6ParamsE:
        .type           _ZN7cutlass13device_kernelINS_4gemm6kernel13GemmUniversalIN4cute5tupleIJiiiiEEENS1_10collective13CollectiveMmaINS1_34MainloopSm90TmaGmmaWarpSpecializedILi6ENS5_IJNS4_1CILi1EEESB_SB_EEENS1_32KernelTmaWarpSpecializedPingpongEEENS5_IJNSA_ILi64EEENSA_ILi128EEENSA_ILi32EEEEEENS_6half_tENS5_IJlSB_lEEESJ_SK_NS4_8TiledMMAINS4_8MMA_AtomIJNS4_4SM904GMMA26MMA_64x128x16_F32F16F16_SSILNSO_5MajorE0ELSQ_0ELNSO_7ScaleInE1ELSR_1EEEEEENS4_6LayoutISC_NS5_IJNSA_ILi0EEESV_SV_EEEEENS5_IJNS4_10UnderscoreESY_SY_EEEEENS4_13SM90_TMA_LOADENS4_14ComposedLayoutINS4_7SwizzleILi2ELi4ELi3EEENS4_18smem_ptr_flag_bitsILi16EEENSU_INS5_IJNSA_ILi8EEESH_EEENS5_IJSH_SB_EEEEEEEvNS4_8identityES11_S1B_vS1C_EENS_8epilogue10collective6detail29Sm90TmaWarpSpecializedAdapterINS1F_15DefaultEpilogueISJ_SK_SK_NS1E_6thread17LinearCombinationISJ_Li1EffLNS1J_9ScaleType4KindE0ELNS_15FloatRoundStyleE2ESJ_EENS1_15EpilogueDefaultEEEEEvvEEEEvNT_6ParamsE,@function
        .size           _ZN7cutlass13device_kernelINS_4gemm6kernel13GemmUniversalIN4cute5tupleIJiiiiEEENS1_10collective13CollectiveMmaINS1_34MainloopSm90TmaGmmaWarpSpecializedILi6ENS5_IJNS4_1CILi1EEESB_SB_EEENS1_32KernelTmaWarpSpecializedPingpongEEENS5_IJNSA_ILi64EEENSA_ILi128EEENSA_ILi32EEEEEENS_6half_tENS5_IJlSB_lEEESJ_SK_NS4_8TiledMMAINS4_8MMA_AtomIJNS4_4SM904GMMA26MMA_64x128x16_F32F16F16_SSILNSO_5MajorE0ELSQ_0ELNSO_7ScaleInE1ELSR_1EEEEEENS4_6LayoutISC_NS5_IJNSA_ILi0EEESV_SV_EEEEENS5_IJNS4_10UnderscoreESY_SY_EEEEENS4_13SM90_TMA_LOADENS4_14ComposedLayoutINS4_7SwizzleILi2ELi4ELi3EEENS4_18smem_ptr_flag_bitsILi16EEENSU_INS5_IJNSA_ILi8EEESH_EEENS5_IJSH_SB_EEEEEEEvNS4_8identityES11_S1B_vS1C_EENS_8epilogue10collective6detail29Sm90TmaWarpSpecializedAdapterINS1F_15DefaultEpilogueISJ_SK_SK_NS1E_6thread17LinearCombinationISJ_Li1EffLNS1J_9ScaleType4KindE0ELNS_15FloatRoundStyleE2ESJ_EENS1_15EpilogueDefaultEEEEEvvEEEEvNT_6ParamsE,(.L_x_201 - _ZN7cutlass13device_kernelINS_4gemm6kernel13GemmUniversalIN4cute5tupleIJiiiiEEENS1_10collective13CollectiveMmaINS1_34MainloopSm90TmaGmmaWarpSpecializedILi6ENS5_IJNS4_1CILi1EEESB_SB_EEENS1_32KernelTmaWarpSpecializedPingpongEEENS5_IJNSA_ILi64EEENSA_ILi128EEENSA_ILi32EEEEEENS_6half_tENS5_IJlSB_lEEESJ_SK_NS4_8TiledMMAINS4_8MMA_AtomIJNS4_4SM904GMMA26MMA_64x128x16_F32F16F16_SSILNSO_5MajorE0ELSQ_0ELNSO_7ScaleInE1ELSR_1EEEEEENS4_6LayoutISC_NS5_IJNSA_ILi0EEESV_SV_EEEEENS5_IJNS4_10UnderscoreESY_SY_EEEEENS4_13SM90_TMA_LOADENS4_14ComposedLayoutINS4_7SwizzleILi2ELi4ELi3EEENS4_18smem_ptr_flag_bitsILi16EEENSU_INS5_IJNSA_ILi8EEESH_EEENS5_IJSH_SB_EEEEEEEvNS4_8identityES11_S1B_vS1C_EENS_8epilogue10collective6detail29Sm90TmaWarpSpecializedAdapterINS1F_15DefaultEpilogueISJ_SK_SK_NS1E_6thread17LinearCombinationISJ_Li1EffLNS1J_9ScaleType4KindE0ELNS_15FloatRoundStyleE2ESJ_EENS1_15EpilogueDefaultEEEEEvvEEEEvNT_6ParamsE)
        .other          _ZN7cutlass13device_kernelINS_4gemm6kernel13GemmUniversalIN4cute5tupleIJiiiiEEENS1_10collective13CollectiveMmaINS1_34MainloopSm90TmaGmmaWarpSpecializedILi6ENS5_IJNS4_1CILi1EEESB_SB_EEENS1_32KernelTmaWarpSpecializedPingpongEEENS5_IJNSA_ILi64EEENSA_ILi128EEENSA_ILi32EEEEEENS_6half_tENS5_IJlSB_lEEESJ_SK_NS4_8TiledMMAINS4_8MMA_AtomIJNS4_4SM904GMMA26MMA_64x128x16_F32F16F16_SSILNSO_5MajorE0ELSQ_0ELNSO_7ScaleInE1ELSR_1EEEEEENS4_6LayoutISC_NS5_IJNSA_ILi0EEESV_SV_EEEEENS5_IJNS4_10UnderscoreESY_SY_EEEEENS4_13SM90_TMA_LOADENS4_14ComposedLayoutINS4_7SwizzleILi2ELi4ELi3EEENS4_18smem_ptr_flag_bitsILi16EEENSU_INS5_IJNSA_ILi8EEESH_EEENS5_IJSH_SB_EEEEEEEvNS4_8identityES11_S1B_vS1C_EENS_8epilogue10collective6detail29Sm90TmaWarpSpecializedAdapterINS1F_15DefaultEpilogueISJ_SK_SK_NS1E_6thread17LinearCombinationISJ_Li1EffLNS1J_9ScaleType4KindE0ELNS_15FloatRoundStyleE2ESJ_EENS1_15EpilogueDefaultEEEEEvvEEEEvNT_6ParamsE,@"STO_CUDA_ENTRY STV_DEFAULT"
_ZN7cutlass13device_kernelINS_4gemm6kernel13GemmUniversalIN4cute5tupleIJiiiiEEENS1_10collective13CollectiveMmaINS1_34MainloopSm90TmaGmmaWarpSpecializedILi6ENS5_IJNS4_1CILi1EEESB_SB_EEENS1_32KernelTmaWarpSpecializedPingpongEEENS5_IJNSA_ILi64EEENSA_ILi128EEENSA_ILi32EEEEEENS_6half_tENS5_IJlSB_lEEESJ_SK_NS4_8TiledMMAINS4_8MMA_AtomIJNS4_4SM904GMMA26MMA_64x128x16_F32F16F16_SSILNSO_5MajorE0ELSQ_0ELNSO_7ScaleInE1ELSR_1EEEEEENS4_6LayoutISC_NS5_IJNSA_ILi0EEESV_SV_EEEEENS5_IJNS4_10UnderscoreESY_SY_EEEEENS4_13SM90_TMA_LOADENS4_14ComposedLayoutINS4_7SwizzleILi2ELi4ELi3EEENS4_18smem_ptr_flag_bitsILi16EEENSU_INS5_IJNSA_ILi8EEESH_EEENS5_IJSH_SB_EEEEEEEvNS4_8identityES11_S1B_vS1C_EENS_8epilogue10collective6detail29Sm90TmaWarpSpecializedAdapterINS1F_15DefaultEpilogueISJ_SK_SK_NS1E_6thread17LinearCombinationISJ_Li1EffLNS1J_9ScaleType4KindE0ELNS_15FloatRoundStyleE2ESJ_EENS1_15EpilogueDefaultEEEEEvvEEEEvNT_6ParamsE:
[----:B------:R-:W0:Y:S02]  /*0000*/  LDC R1, c[0x0][0x28] ;  /* 0x00000a00ff017b82 */ /* 0x000e240000000800 */
[----:B0-----:R-:W-:Y:S01]  /*0010*/  VIADD R1, R1, 0xfffffff8 ;  /* 0xfffffff801017836 */ /* 0x001fe20000000000 */
[----:B------:R-:W0:Y:S01]  /*0020*/  S2R R4, SR_TID.X ;  /* 0x0000000000047919 */ /* 0x000e220000002100 */
[----:B------:R-:W-:Y:S01]  /*0030*/  ELECT P0, URZ, PT ;  /* 0x00000000003f782f */ /* 0x000fe20003800000 */
[----:B------:R-:W-:Y:S01]  /*0040*/  BSSY B0, `(.L_x_0) ;  /* 0x000000f000007945 */ /* 0x000fe20003800000 */
[--C-:B0-----:R-:W-:Y:S02]  /*0050*/  SHF.R.U32.HI R0, RZ, 0x5, R4.reuse ;  /* 0x00000005ff007819 */ /* 0x101fe40000011604 */
[----:B------:R-:W-:-:S03]  /*0060*/  SHF.R.U32.HI R5, RZ, 0x7, R4 ;  /* 0x00000007ff057819 */ /* 0x000fc60000011604 */
[----:B------:R-:W0:Y:S04]  /*0070*/  SHFL.IDX PT, R2, R0, RZ, 0x1f ;  /* 0x00001fff00027589 */ /* 0x000e2800000e0000 */
[----:B------:R1:W2:Y:S01]  /*0080*/  SHFL.IDX PT, R8, R5, RZ, 0x1f ;  /* 0x00001fff05087589 */ /* 0x0002a200000e0000 */
[----:B0-----:R-:W-:-:S13]  /*0090*/  ISETP.NE.OR P0, PT, R2, RZ, !P0 ;  /* 0x000000ff0200720c */ /* 0x001fda0004705670 */
[----:B-12---:R-:W-:Y:S05]  /*00a0*/  @P0 BRA `(.L_x_1) ;  /* 0x0000000000200947 */ /* 0x006fea0003800000 */
[----:B------:R-:W-:Y:S02]  /*00b0*/  ULDC.64 UR4, c[0x0][0x198] ;  /* 0x0000660000047ab9 */ /* 0x000fe40000000a00 */
[----:B------:R-:W-:Y:S02]  /*00c0*/  UIADD3 UR6, UP0, UR4, 0xf0, URZ ;  /* 0x000000f004067890 */ /* 0x000fe4000ff1e03f */
[----:B------:R-:W-:Y:S02]  /*00d0*/  UIADD3 UR4, UP1, UR4, 0x1f0, URZ ;  /* 0x000001f004047890 */ /* 0x000fe4000ff3e03f */
[----:B------:R-:W-:Y:S02]  /*00e0*/  UIADD3.X UR7, URZ, UR5, URZ, UP0, !UPT ;  /* 0x000000053f077290 */ /* 0x000fe400087fe43f */
[----:B------:R-:W-:-:S07]  /*00f0*/  UIADD3.X UR5, URZ, UR5, URZ, UP1, !UPT ;  /* 0x000000053f057290 */ /* 0x000fce0008ffe43f */
[----:B------:R0:W-:Y:S02]  /*0100*/  UTMACCTL.PF [UR6] ;  /* 0x00000000060079b9 */ /* 0x0001e40008040000 */
[----:B------:R0:W-:Y:S02]  /*0110*/  UTMACCTL.PF [UR4] ;  /* 0x00000000040079b9 */ /* 0x0001e40008040000 */
[----:B0-----:R-:W-:Y:S01]  /*0120*/  NOP ;  /* 0x0000000000007918 */ /* 0x001fe20000000000 */
.L_x_1:
[----:B------:R-:W-:Y:S05]  /*0130*/  BSYNC B0 ;  /* 0x0000000000007941 */ /* 0x000fea0003800000 */
.L_x_0:
[----:B------:R-:W0:Y:S02]  /*0140*/  SHFL.IDX PT, R3, R0, RZ, 0x1f ;  /* 0x00001fff00037589 */ /* 0x000e2400000e0000 */
[----:B0-----:R-:W-:-:S13]  /*0150*/  ISETP.NE.AND P0, PT, R3, RZ, PT ;  /* 0x000000ff0300720c */ /* 0x001fda0003f05270 */
[----:B------:R-:W-:Y:S05]  /*0160*/  @P0 BRA `(.L_x_2) ;  /* 0x0000000000680947 */ /* 0x000fea0003800000 */
[----:B------:R-:W0:Y:S01]  /*0170*/  S2UR UR8, SR_CgaCtaId ;  /* 0x00000000000879c3 */ /* 0x000e220000008800 */
[----:B------:R-:W-:Y:S01]  /*0180*/  UMOV UR4, 0x400 ;  /* 0x0000040000047882 */ /* 0x000fe20000000000 */
[----:B------:R-:W-:Y:S01]  /*0190*/  UMOV UR5, 0x1 ;  /* 0x0000000100057882 */ /* 0x000fe20000000000 */
[----:B------:R-:W-:Y:S01]  /*01a0*/  UMOV UR6, 0x80 ;  /* 0x0000008000067882 */ /* 0x000fe20000000000 */
[----:B------:R-:W-:Y:S01]  /*01b0*/  ELECT P0, URZ, PT ;  /* 0x00000000003f782f */ /* 0x000fe20003800000 */
[----:B------:R-:W-:-:S04]  /*01c0*/  UIADD3 UR6, -UR6, 0x100000, URZ ;  /* 0x0010000006067890 */ /* 0x000fc8000fffe13f */
[----:B------:R-:W-:Y:S02]  /*01d0*/  USHF.L.U32 UR7, UR6, 0xb, URZ ;  /* 0x0000000b06077899 */ /* 0x000fe4000800063f */
[----:B------:R-:W-:Y:S02]  /*01e0*/  USHF.L.U32 UR6, UR6, 0x1, URZ ;  /* 0x0000000106067899 */ /* 0x000fe4000800063f */
[----:B0-----:R-:W-:Y:S02]  /*01f0*/  ULEA UR8, UR8, UR4, 0x18 ;  /* 0x0000000408087291 */ /* 0x001fe4000f8ec03f */
[----:B------:R-:W-:-:S04]  /*0200*/  UIADD3 UR4, -UR5, 0x100000, URZ ;  /* 0x0010000005047890 */ /* 0x000fc8000fffe13f */
[----:B------:R-:W-:Y:S02]  /*0210*/  USHF.L.U32 UR5, UR4, 0xb, URZ ;  /* 0x0000000b04057899 */ /* 0x000fe4000800063f */
[----:B------:R-:W-:Y:S01]  /*0220*/  USHF.L.U32 UR4, UR4, 0x1, URZ ;  /* 0x0000000104047899 */ /* 0x000fe2000800063f */
[----:B------:R-:W0:Y:S11]  /*0230*/  FENCE.VIEW.ASYNC.S ;  /* 0x00000000000073c6 */ /* 0x000e360000000000 */
[----:B0-----:R0:W1:Y:S01]  /*0240*/  SYNCS.EXCH.64 URZ, [UR8], UR4 ;  /* 0x00000004083f75b2 */ /* 0x0010620008000100 */
[----:B------:R0:W2:Y:S01]  /*0250*/  SYNCS.EXCH.64 URZ, [UR8+0x30], UR6 ;  /* 0x00003006083f75b2 */ /* 0x0000a20008000100 */
[----:B------:R0:W3:Y:S01]  /*0260*/  SYNCS.EXCH.64 URZ, [UR8+0x8], UR4 ;  /* 0x00000804083f75b2 */ /* 0x0000e20008000100 */
[----:B------:R0:W4:Y:S01]  /*0270*/  SYNCS.EXCH.64 URZ, [UR8+0x38], UR6 ;  /* 0x00003806083f75b2 */ /* 0x0001220008000100 */
[----:B------:R0:W0:Y:S01]  /*0280*/  SYNCS.EXCH.64 URZ, [UR8+0x10], UR4 ;  /* 0x00001004083f75b2 */ /* 0x0000220008000100 */
[----:B------:R0:W0:Y:S01]  /*0290*/  SYNCS.EXCH.64 URZ, [UR8+0x40], UR6 ;  /* 0x00004006083f75b2 */ /* 0x0000220008000100 */
[----:B------:R0:W0:Y:S01]  /*02a0*/  SYNCS.EXCH.64 URZ, [UR8+0x18], UR4 ;  /* 0x00001804083f75b2 */ /* 0x0000220008000100 */
[----:B------:R0:W0:Y:S01]  /*02b0*/  SYNCS.EXCH.64 URZ, [UR8+0x48], UR6 ;  /* 0x00004806083f75b2 */ /* 0x0000220008000100 */
[----:B------:R0:W0:Y:S01]  /*02c0*/  SYNCS.EXCH.64 URZ, [UR8+0x20], UR4 ;  /* 0x00002004083f75b2 */ /* 0x0000220008000100 */
[----:B------:R0:W0:Y:S01]  /*02d0*/  SYNCS.EXCH.64 URZ, [UR8+0x50], UR6 ;  /* 0x00005006083f75b2 */ /* 0x0000220008000100 */
[----:B------:R0:W0:Y:S01]  /*02e0*/  SYNCS.EXCH.64 URZ, [UR8+0x28], UR4 ;  /* 0x00002804083f75b2 */ /* 0x0000220008000100 */
[----:B------:R0:W0:Y:S01]  /*02f0*/  SYNCS.EXCH.64 URZ, [UR8+0x58], UR6 ;  /* 0x00005806083f75b2 */ /* 0x0000220008000100 */
[----:B------:R-:W-:Y:S01]  /*0300*/  NOP ;  /* 0x0000000000007918 */ /* 0x000fe20000000000 */
.L_x_2:
[----:B------:R-:W5:Y:S01]  /*0310*/  SHFL.IDX PT, R6, R0, RZ, 0x1f ;  /* 0x00001fff00067589 */ /* 0x000f6200000e0000 */
[----:B------:R-:W-:Y:S01]  /*0320*/  ELECT P0, URZ, PT ;  /* 0x00000000003f782f */ /* 0x000fe20003800000 */
[----:B------:R-:W-:Y:S01]  /*0330*/  NOP ;  /* 0x0000000000007918 */ /* 0x000fe20000000000 */
[----:B------:R-:W-:Y:S01]  /*0340*/  ELECT P1, URZ, PT ;  /* 0x00000000003f782f */ /* 0x000fe20003820000 */
[----:B------:R-:W1:Y:S01]  /*0350*/  SHFL.IDX PT, R3, R0, RZ, 0x1f ;  /* 0x00001fff00037589 */ /* 0x000e6200000e0000 */
[----:B0-----:R-:W-:Y:S01]  /*0360*/  UMOV UR4, 0x20 ;  /* 0x0000002000047882 */ /* 0x001fe20000000000 */
[----:B------:R-:W-:Y:S01]  /*0370*/  UMOV UR11, 0x80 ;  /* 0x00000080000b7882 */ /* 0x000fe20000000000 */
[----:B------:R-:W-:Y:S01]  /*0380*/  NOP ;  /* 0x0000000000007918 */ /* 0x000fe20000000000 */
[C---:B------:R-:W-:Y:S01]  /*0390*/  VIADD R33, R8.reuse, 0xffffffff ;  /* 0xffffffff08217836 */ /* 0x040fe20000000000 */
[----:B------:R-:W0:Y:S01]  /*03a0*/  SHFL.IDX PT, R5, R5, RZ, 0x1f ;  /* 0x00001fff05057589 */ /* 0x000e2200000e0000 */
[----:B------:R-:W-:Y:S01]  /*03b0*/  ULDC.64 UR36, c[0x0][0x208] ;  /* 0x0000820000247ab9 */ /* 0x000fe20000000a00 */
[----:B------:R-:W-:-:S02]  /*03c0*/  ISETP.NE.AND P2, PT, R8, RZ, PT ;  /* 0x000000ff0800720c */ /* 0x000fc40003f45270 */
[----:B------:R-:W-:Y:S02]  /*03d0*/  ISETP.GE.U32.AND P3, PT, R33, 0x2, PT ;  /* 0x000000022100780c */ /* 0x000fe40003f66070 */
[----:B-----5:R-:W-:Y:S02]  /*03e0*/  ISETP.NE.OR P0, PT, R6, RZ, !P0 ;  /* 0x000000ff0600720c */ /* 0x020fe40004705670 */
[----:B-1----:R-:W-:Y:S02]  /*03f0*/  ISETP.NE.OR P1, PT, R3, RZ, !P1 ;  /* 0x000000ff0300720c */ /* 0x002fe40004f25670 */
[----:B------:R-:W-:-:S04]  /*0400*/  SHF.R.S32.HI R3, RZ, 0x1f, R2 ;  /* 0x0000001fff037819 */ /* 0x000fc80000011402 */
[----:B------:R-:W-:-:S05]  /*0410*/  LEA.HI R3, R3, R2, RZ, 0x2 ;  /* 0x0000000203037211 */ /* 0x000fca00078f10ff */
[----:B------:R-:W-:Y:S01]  /*0420*/  VOTEU.ALL UP0, P0 ;  /* 0x00000000003f7886 */ /* 0x000fe20000000000 */
[----:B------:R-:W-:Y:S01]  /*0430*/  LOP3.LUT R3, R3, 0xfffffffc, RZ, 0xc0, !PT ;  /* 0xfffffffc03037812 */ /* 0x000fe200078ec0ff */
[----:B------:R-:W-:-:S03]  /*0440*/  VOTEU.ALL UP1, P1 ;  /* 0x00000000003f7886 */ /* 0x000fc60000820000 */
[----:B------:R-:W1:Y:S01]  /*0450*/  @!UP0 S2UR UR7, SR_CgaCtaId ;  /* 0x00000000000789c3 */ /* 0x000e620000008800 */
[----:B------:R-:W-:Y:S01]  /*0460*/  @!UP0 UMOV UR6, 0x400 ;  /* 0x0000040000068882 */ /* 0x000fe20000000000 */
[----:B------:R-:W-:-:S04]  /*0470*/  @!UP0 UIADD3 UR4, -UR4, 0x100000, URZ ;  /* 0x0010000004048890 */ /* 0x000fc8000fffe13f */
[----:B------:R-:W-:Y:S02]  /*0480*/  @!UP0 USHF.L.U32 UR5, UR4, 0xb, URZ ;  /* 0x0000000b04058899 */ /* 0x000fe4000800063f */
[----:B------:R-:W-:Y:S01]  /*0490*/  @!UP0 USHF.L.U32 UR4, UR4, 0x1, URZ ;  /* 0x0000000104048899 */ /* 0x000fe2000800063f */
[----:B------:R-:W-:Y:S01]  /*04a0*/  IMAD.IADD R0, R2, 0x1, -R3 ;  /* 0x0000000102007824 */ /* 0x000fe200078e0a03 */
[----:B------:R-:W-:Y:S01]  /*04b0*/  @!UP1 UMOV UR9, 0x400 ;  /* 0x0000040000099882 */ /* 0x000fe20000000000 */
[----:B------:R-:W-:Y:S01]  /*04c0*/  VOTEU.ALL UP2, P1 ;  /* 0x00000000003f7886 */ /* 0x000fe20000840000 */
[----:B------:R-:W-:Y:S01]  /*04d0*/  VOTEU.ALL UP3, P1 ;  /* 0x00000000003f7886 */ /* 0x000fe20000860000 */
[----:B------:R-:W-:Y:S01]  /*04e0*/  VOTEU.ALL UP4, P1 ;  /* 0x00000000003f7886 */ /* 0x000fe20000880000 */
[----:B------:R-:W5:Y:S01]  /*04f0*/  @!UP1 S2UR UR10, SR_CgaCtaId ;  /* 0x00000000000a99c3 */ /* 0x000f620000008800 */
[----:B------:R-:W-:Y:S01]  /*0500*/  VOTEU.ALL UP5, P1 ;  /* 0x00000000003f7886 */ /* 0x000fe200008a0000 */
[----:B------:R-:W-:-:S04]  /*0510*/  SHF.R.S32.HI R3, RZ, 0x1f, R4 ;  /* 0x0000001fff037819 */ /* 0x000fc80000011404 */
[----:B------:R-:W-:-:S04]  /*0520*/  LEA.HI R3, R3, R4, RZ, 0x7 ;  /* 0x0000000403037211 */ /* 0x000fc800078f38ff */
[----:B------:R-:W-:-:S05]  /*0530*/  LOP3.LUT R3, R3, 0xffffff80, RZ, 0xc0, !PT ;  /* 0xffffff8003037812 */ /* 0x000fca00078ec0ff */
[----:B------:R-:W-:Y:S01]  /*0540*/  IMAD.IADD R3, R4, 0x1, -R3 ;  /* 0x0000000104037824 */ /* 0x000fe200078e0a03 */
[----:B-1----:R-:W-:Y:S02]  /*0550*/  @!UP0 ULEA UR8, UR7, UR6, 0x18 ;  /* 0x0000000607088291 */ /* 0x002fe4000f8ec03f */
[----:B------:R-:W-:-:S04]  /*0560*/  @!UP1 UIADD3 UR6, -UR11, 0x100000, URZ ;  /* 0x001000000b069890 */ /* 0x000fc8000fffe13f */
[----:B------:R-:W-:Y:S02]  /*0570*/  @!UP1 USHF.L.U32 UR7, UR6, 0xb, URZ ;  /* 0x0000000b06079899 */ /* 0x000fe4000800063f */
[----:B------:R-:W-:Y:S01]  /*0580*/  @!UP1 USHF.L.U32 UR6, UR6, 0x1, URZ ;  /* 0x0000000106069899 */ /* 0x000fe2000800063f */
[----:B------:R-:W-:Y:S01]  /*0590*/  VOTEU.ALL UP0, P0 ;  /* 0x00000000003f7886 */ /* 0x000fe20000000000 */
[----:B-----5:R-:W-:Y:S01]  /*05a0*/  @!UP1 ULEA UR9, UR10, UR9, 0x18 ;  /* 0x000000090a099291 */ /* 0x020fe2000f8ec03f */
[----:B------:R-:W-:Y:S02]  /*05b0*/  VOTEU.ALL UP1, P0 ;  /* 0x00000000003f7886 */ /* 0x000fe40000020000 */
[----:B------:R-:W-:Y:S01]  /*05c0*/  ULDC.64 UR10, c[0x0][0x598] ;  /* 0x00016600000a7ab9 */ /* 0x000fe20000000a00 */
[----:B------:R-:W-:Y:S01]  /*05d0*/  ISETP.NE.AND P0, PT, R0, 0x3, PT ;  /* 0x000000030000780c */ /* 0x000fe20003f05270 */
[----:B------:R-:W1:Y:S02]  /*05e0*/  FENCE.VIEW.ASYNC.S ;  /* 0x00000000000073c6 */ /* 0x000e640000000000 */
[----:B-1----:R1:W2:Y:S01]  /*05f0*/  @!UP0 SYNCS.EXCH.64 URZ, [UR8+0x90], UR4 ;  /* 0x00009004083f85b2 */ /* 0x0022a20008000100 */
[----:B------:R-:W-:-:S02]  /*0600*/  ISETP.NE.U32.AND P1, PT, RZ, UR10, PT ;  /* 0x0000000aff007c0c */ /* 0x000fc4000bf25070 */
[----:B------:R-:W-:Y:S02]  /*0610*/  ISETP.EQ.OR P0, PT, R0, RZ, !P0 ;  /* 0x000000ff0000720c */ /* 0x000fe40004702670 */
[----:B------:R-:W-:Y:S02]  /*0620*/  ISETP.NE.AND.EX P1, PT, RZ, UR11, PT, P1 ;  /* 0x0000000bff007c0c */ /* 0x000fe4000bf25310 */
[----:B------:R-:W-:-:S04]  /*0630*/  ISETP.EQ.AND P0, PT, R8, RZ, P0 ;  /* 0x000000ff0800720c */ /* 0x000fc80000702270 */
[----:B------:R-:W-:-:S04]  /*0640*/  SEL R16, RZ, 0x1, !P0 ;  /* 0x00000001ff107807 */ /* 0x000fc80004000000 */
[----:B------:R-:W-:Y:S01]  /*0650*/  SEL R16, R16, 0x2, P3 ;  /* 0x0000000210107807 */ /* 0x000fe20001800000 */
[----:B------:R1:W2:Y:S01]  /*0660*/  @!UP1 SYNCS.EXCH.64 URZ, [UR8+0x98], UR4 ;  /* 0x00009804083f95b2 */ /* 0x0002a20008000100 */
[----:B------:R-:W-:Y:S01]  /*0670*/  NOP ;  /* 0x0000000000007918 */ /* 0x000fe20000000000 */
[----:B------:R1:W2:Y:S01]  /*0680*/  @!UP2 SYNCS.EXCH.64 URZ, [UR9+0x70], UR6 ;  /* 0x00007006093fa5b2 */ /* 0x0002a20008000100 */
[----:B------:R1:W2:Y:S01]  /*0690*/  @!UP3 SYNCS.EXCH.64 URZ, [UR9+0x78], UR6 ;  /* 0x00007806093fb5b2 */ /* 0x0002a20008000100 */
[----:B------:R1:W2:Y:S01]  /*06a0*/  @!UP4 SYNCS.EXCH.64 URZ, [UR9+0x80], UR6 ;  /* 0x00008006093fc5b2 */ /* 0x0002a20008000100 */
[----:B------:R1:W2:Y:S01]  /*06b0*/  @!UP5 SYNCS.EXCH.64 URZ, [UR9+0x88], UR6 ;  /* 0x00008806093fd5b2 */ /* 0x0002a20008000100 */
[----:B------:R-:W-:Y:S01]  /*06c0*/  NOP ;  /* 0x0000000000007918 */ /* 0x000fe20000000000 */
[----:B--234-:R-:W-:Y:S06]  /*06d0*/  BAR.SYNC.DEFER_BLOCKING 0x0 ;  /* 0x0000000000007b1d */ /* 0x01cfec0000010000 */
[----:B01----:R-:W-:Y:S05]  /*06e0*/  @!P1 BRA `(.L_x_3) ;  /* 0x00000000001c9947 */ /* 0x003fea0003800000 */
[----:B------:R-:W0:Y:S02]  /*06f0*/  LDC.64 R6, c[0x0][0x598] ;  /* 0x00016600ff067b82 */ /* 0x000e240000000a00 */
[----:B0-----:R-:W2:Y:S02]  /*0700*/  LDG.E.64 R6, desc[UR36][R6.64] ;  /* 0x0000002406067981 */ /* 0x001ea4000c1e1b00 */
[----:B--2---:R-:W-:-:S04]  /*0710*/  ISETP.NE.U32.AND P0, PT, R6, RZ, PT ;  /* 0x000000ff0600720c */ /* 0x004fc80003f05070 */
[----:B------:R-:W-:-:S13]  /*0720*/  ISETP.NE.AND.EX P0, PT, R7, RZ, PT, P0 ;  /* 0x000000ff0700720c */ /* 0x000fda0003f05300 */
[----:B------:R-:W-:Y:S05]  /*0730*/  @!P0 BRA `(.L_x_3) ;  /* 0x0000000000088947 */ /* 0x000fea0003800000 */
[----:B------:R1:W5:Y:S01]  /*0740*/  LD.E R88, desc[UR36][R6.64] ;  /* 0x0000002406587980 */ /* 0x000362000c101900 */
[----:B------:R-:W-:Y:S05]  /*0750*/  BRA `(.L_x_4) ;  /* 0x0000000000247947 */ /* 0x000fea0003800000 */
.L_x_3:
[----:B------:R-:W-:Y:S02]  /*0760*/  ULDC.64 UR4, c[0x0][0x588] ;  /* 0x0001620000047ab9 */ /* 0x000fe40000000a00 */
[----:B------:R-:W-:-:S04]  /*0770*/  ISETP.NE.U32.AND P0, PT, RZ, UR4, PT ;  /* 0x00000004ff007c0c */ /* 0x000fc8000bf05070 */
[----:B------:R-:W-:-:S13]  /*0780*/  ISETP.NE.AND.EX P0, PT, RZ, UR5, PT, P0 ;  /* 0x00000005ff007c0c */ /* 0x000fda000bf05300 */
[----:B------:R-:W-:Y:S05]  /*0790*/  @!P0 BRA `(.L_x_5) ;  /* 0x00000000000c8947 */ /* 0x000fea0003800000 */
[----:B------:R-:W0:Y:S02]  /*07a0*/  LDC.64 R88, c[0x0][0x588] ;  /* 0x00016200ff587b82 */ /* 0x000e240000000a00 */
[----:B0-----:R0:W5:Y:S01]  /*07b0*/  LDG.E R88, desc[UR36][R88.64] ;  /* 0x0000002458587981 */ /* 0x001162000c1e1900 */
[----:B------:R-:W-:Y:S05]  /*07c0*/  BRA `(.L_x_4) ;  /* 0x0000000000087947 */ /* 0x000fea0003800000 */
.L_x_5:
[----:B------:R-:W-:Y:S02]  /*07d0*/  ULDC UR4, c[0x0][0x580] ;  /* 0x0001600000047ab9 */ /* 0x000fe40000000800 */
[----:B------:R-:W-:-:S07]  /*07e0*/  IMAD.U32 R88, RZ, RZ, UR4 ;  /* 0x00000004ff587e24 */ /* 0x000fce000f8e00ff */
.L_x_4:
[----:B------:R-:W-:Y:S02]  /*07f0*/  ULDC.64 UR4, c[0x0][0x5a0] ;  /* 0x0001680000047ab9 */ /* 0x000fe40000000a00 */
[----:B------:R-:W-:-:S04]  /*0800*/  ISETP.NE.U32.AND P0, PT, RZ, UR4, PT ;  /* 0x00000004ff007c0c */ /* 0x000fc8000bf05070 */
[----:B------:R-:W-:-:S13]  /*0810*/  ISETP.NE.AND.EX P0, PT, RZ, UR5, PT, P0 ;  /* 0x00000005ff007c0c */ /* 0x000fda000bf05300 */
[----:B------:R-:W-:Y:S05]  /*0820*/  @!P0 BRA `(.L_x_6) ;  /* 0x00000000001c8947 */ /* 0x000fea0003800000 */
[----:B-1----:R-:W1:Y:S02]  /*0830*/  LDC.64 R6, c[0x0][0x5a0] ;  /* 0x00016800ff067b82 */ /* 0x002e640000000a00 */
[----:B-1----:R-:W2:Y:S02]  /*0840*/  LDG.E.64 R6, desc[UR36][R6.64] ;  /* 0x0000002406067981 */ /* 0x002ea4000c1e1b00 */
[----:B--2---:R-:W-:-:S04]  /*0850*/  ISETP.NE.U32.AND P0, PT, R6, RZ, PT ;  /* 0x000000ff0600720c */ /* 0x004fc80003f05070 */
[----:B------:R-:W-:-:S13]  /*0860*/  ISETP.NE.AND.EX P0, PT, R7, RZ, PT, P0 ;  /* 0x000000ff0700720c */ /* 0x000fda0003f05300 */
[----:B------:R-:W-:Y:S05]  /*0870*/  @!P0 BRA `(.L_x_6) ;  /* 0x0000000000088947 */ /* 0x000fea0003800000 */
[----:B0-----:R2:W5:Y:S01]  /*0880*/  LD.E R89, desc[UR36][R6.64] ;  /* 0x0000002406597980 */ /* 0x001562000c101900 */
[----:B------:R-:W-:Y:S05]  /*0890*/  BRA `(.L_x_7) ;  /* 0x0000000000247947 */ /* 0x000fea0003800000 */
.L_x_6:
[----:B------:R-:W-:Y:S02]  /*08a0*/  ULDC.64 UR4, c[0x0][0x590] ;  /* 0x0001640000047ab9 */ /* 0x000fe40000000a00 */
[----:B------:R-:W-:-:S04]  /*08b0*/  ISETP.NE.U32.AND P0, PT, RZ, UR4, PT ;  /* 0x00000004ff007c0c */ /* 0x000fc8000bf05070 */
[----:B------:R-:W-:-:S13]  /*08c0*/  ISETP.NE.AND.EX P0, PT, RZ, UR5, PT, P0 ;  /* 0x00000005ff007c0c */ /* 0x000fda000bf05300 */
[----:B------:R-:W-:Y:S05]  /*08d0*/  @!P0 BRA `(.L_x_8) ;  /* 0x00000000000c8947 */ /* 0x000fea0003800000 */
[----:B-1----:R-:W0:Y:S02]  /*08e0*/  LDC.64 R6, c[0x0][0x590] ;  /* 0x00016400ff067b82 */ /* 0x002e240000000a00 */
[----:B0-----:R0:W5:Y:S01]  /*08f0*/  LDG.E R89, desc[UR36][R6.64] ;  /* 0x0000002406597981 */ /* 0x001162000c1e1900 */
[----:B------:R-:W-:Y:S05]  /*0900*/  BRA `(.L_x_7) ;  /* 0x0000000000087947 */ /* 0x000fea0003800000 */
.L_x_8:
[----:B------:R-:W-:Y:S02]  /*0910*/  ULDC UR4, c[0x0][0x584] ;  /* 0x0001610000047ab9 */ /* 0x000fe40000000800 */
[----:B0-----:R-:W-:-:S07]  /*0920*/  IMAD.U32 R89, RZ, RZ, UR4 ;  /* 0x00000004ff597e24 */ /* 0x001fce000f8e00ff */
.L_x_7:
[----:B------:R-:W3:Y:S01]  /*0930*/  LDC R2, c[0x0][0x65c] ;  /* 0x00019700ff027b82 */ /* 0x000ee20000000800 */
[----:B------:R-:W4:Y:S01]  /*0940*/  S2R R14, SR_CTAID.Y ;  /* 0x00000000000e7919 */ /* 0x000f220000002600 */
[----:B------:R-:W-:Y:S01]  /*0950*/  ULDC UR6, c[0x0][0x28c] ;  /* 0x0000a30000067ab9 */ /* 0x000fe20000000800 */
[----:B------:R-:W-:Y:S01]  /*0960*/  ISETP.NE.AND P0, PT, R8, 0x2, PT ;  /* 0x000000020800780c */ /* 0x000fe20003f05270 */
[----:B------:R-:W-:Y:S01]  /*0970*/  UIADD3 UR6, UR6, 0x1f, URZ ;  /* 0x0000001f06067890 */ /* 0x000fe2000fffe03f */
[----:B012---:R-:W0:Y:S01]  /*0980*/  S2R R6, SR_CTAID.X ;  /* 0x0000000000067919 */ /* 0x007e220000002500 */
[----:B------:R-:W-:Y:S01]  /*0990*/  IMAD.MOV.U32 R7, RZ, RZ, RZ ;  /* 0x000000ffff077224 */ /* 0x000fe200078e00ff */
[----:B------:R-:W-:Y:S01]  /*09a0*/  UMOV UR38, URZ ;  /* 0x0000003f00267c82 */ /* 0x000fe20008000000 */
[----:B------:R-:W-:Y:S01]  /*09b0*/  USHF.R.S32.HI UR7, URZ, 0x1f, UR6 ;  /* 0x0000001f3f077899 */ /* 0x000fe20008011406 */
[----:B------:R-:W-:Y:S01]  /*09c0*/  UMOV UR39, URZ ;  /* 0x0000003f00277c82 */ /* 0x000fe20008000000 */
[----:B------:R-:W-:-:S02]  /*09d0*/  ULDC.64 UR8, c[0x0][0x650] ;  /* 0x0001940000087ab9 */ /* 0x000fc40000000a00 */
[----:B------:R-:W-:-:S04]  /*09e0*/  ULEA.HI UR7, UR7, UR6, URZ, 0x5 ;  /* 0x0000000607077291 */ /* 0x000fc8000f8f283f */
[----:B------:R-:W-:Y:S01]  /*09f0*/  USHF.R.S32.HI UR40, URZ, 0x5, UR7 ;  /* 0x000000053f287899 */ /* 0x000fe20008011407 */
[----:B---3--:R-:W-:-:S13]  /*0a00*/  ISETP.NE.AND P1, PT, R2, 0x1, PT ;  /* 0x000000010200780c */ /* 0x008fda0003f25270 */
[----:B------:R-:W0:Y:S01]  /*0a10*/  @P1 LDC R19, c[0x0][0x10] ;  /* 0x00000400ff131b82 */ /* 0x000e220000000800 */
[----:B----4-:R-:W-:Y:S02]  /*0a20*/  @P1 IMAD.MOV.U32 R8, RZ, RZ, R14 ;  /* 0x000000ffff081224 */ /* 0x010fe400078e000e */
[----:B------:R-:W-:Y:S02]  /*0a30*/  @P1 IMAD.MOV.U32 R9, RZ, RZ, RZ ;  /* 0x000000ffff091224 */ /* 0x000fe400078e00ff */
[----:B------:R-:W-:-:S03]  /*0a40*/  @P1 IMAD.MOV.U32 R17, RZ, RZ, RZ ;  /* 0x000000ffff111224 */ /* 0x000fc600078e00ff */
[----:B------:R-:W1:Y:S01]  /*0a50*/  @!P1 LDC R11, c[0x0][0xc] ;  /* 0x00000300ff0b9b82 */ /* 0x000e620000000800 */
[----:B------:R-:W-:Y:S01]  /*0a60*/  ULDC UR4, c[0x0][0xc] ;  /* 0x0000030000047ab9 */ /* 0x000fe20000000800 */
[----:B------:R-:W-:Y:S02]  /*0a70*/  ULDC UR5, c[0x0][0x10] ;  /* 0x0000040000057ab9 */ /* 0x000fe40000000800 */
[----:B------:R-:W-:-:S04]  /*0a80*/  UIMAD.WIDE.U32 UR4, UR4, UR5, URZ ;  /* 0x00000005040472a5 */ /* 0x000fc8000f8e003f */
[----:B------:R-:W2:Y:S01]  /*0a90*/  LDC R2, c[0x0][0x14] ;  /* 0x00000500ff027b82 */ /* 0x000ea20000000800 */
[----:B0-----:R-:W-:-:S04]  /*0aa0*/  @P1 IMAD.WIDE.U32 R18, R6, R19, R8 ;  /* 0x0000001306121225 */ /* 0x001fc800078e0008 */
[----:B------:R-:W-:Y:S02]  /*0ab0*/  @P1 IMAD.IADD R17, R19, 0x1, R17 ;  /* 0x0000000113111824 */ /* 0x000fe400078e0211 */
[----:B-1----:R-:W-:-:S04]  /*0ac0*/  @!P1 IMAD.WIDE.U32 R8, R11, R14, R6 ;  /* 0x0000000e0b089225 */ /* 0x002fc800078e0006 */
[----:B------:R-:W-:Y:S02]  /*0ad0*/  @!P1 IMAD.MOV.U32 R18, RZ, RZ, R8 ;  /* 0x000000ffff129224 */ /* 0x000fe400078e0008 */
[----:B------:R-:W-:Y:S02]  /*0ae0*/  @!P1 IMAD.MOV.U32 R17, RZ, RZ, R9 ;  /* 0x000000ffff119224 */ /* 0x000fe400078e0009 */
[----:B--2---:R-:W-:-:S04]  /*0af0*/  IMAD.WIDE.U32 R12, R2, UR4, RZ ;  /* 0x00000004020c7c25 */ /* 0x004fc8000f8e00ff */
[----:B------:R-:W-:Y:S01]  /*0b00*/  IMAD R23, R2, UR5, RZ ;  /* 0x0000000502177c24 */ /* 0x000fe2000f8e02ff */
[----:B------:R0:W-:Y:S03]  /*0b10*/  STL.64 [R1], R12 ;  /* 0x0000000c01007387 */ /* 0x0001e60000100a00 */
[----:B------:R-:W-:Y:S01]  /*0b20*/  IMAD.IADD R23, R13, 0x1, R23 ;  /* 0x000000010d177824 */ /* 0x000fe200078e0217 */
[----:B------:R-:W-:Y:S06]  /*0b30*/  @P0 BRA `(.L_x_9) ;  /* 0x0000000000200947 */ /* 0x000fec0003800000 */
[----:B------:R-:W-:Y:S01]  /*0b40*/  UISETP.GE.U32.AND UP0, UPT, UR40, 0x6, UPT ;  /* 0x000000062800788c */ /* 0x000fe2000bf06070 */
[----:B------:R-:W-:Y:S01]  /*0b50*/  IADD3 R18, P0, R18, R12, RZ ;  /* 0x0000000c12127210 */ /* 0x000fe20007f1e0ff */
[----:B------:R-:W-:Y:S01]  /*0b60*/  UIMAD.WIDE.U32 UR4, UR40, -0x55555555, URZ ;  /* 0xaaaaaaab280478a5 */ /* 0x000fe2000f8e003f */
[----:B------:R-:W-:-:S03]  /*0b70*/  UMOV UR39, URZ ;  /* 0x0000003f00277c82 */ /* 0x000fc60008000000 */
[----:B------:R-:W-:Y:S01]  /*0b80*/  USHF.R.U32.HI UR4, URZ, 0x2, UR5 ;  /* 0x000000023f047899 */ /* 0x000fe20008011605 */
[----:B------:R-:W-:-:S03]  /*0b90*/  IMAD.X R17, R23, 0x1, R17, P0 ;  /* 0x0000000117117824 */ /* 0x000fc600000e0611 */
[----:B------:R-:W-:Y:S02]  /*0ba0*/  UIMAD UR38, UR4, -0x6, UR40 ;  /* 0xfffffffa042678a4 */ /* 0x000fe4000f8e0228 */
[----:B------:R-:W-:-:S12]  /*0bb0*/  @UP0 ULOP3.LUT UR39, UR4, 0x1, URZ, 0xc0, !UPT ;  /* 0x0000000104270892 */ /* 0x000fd8000f8ec03f */
.L_x_9:
[----:B------:R-:W-:Y:S01]  /*0bc0*/  ISETP.GE.U32.AND P0, PT, R18, UR8, PT ;  /* 0x0000000812007c0c */ /* 0x000fe2000bf06070 */
[----:B------:R-:W-:Y:S01]  /*0bd0*/  IMAD.MOV.U32 R19, RZ, RZ, -0x1 ;  /* 0xffffffffff137424 */ /* 0x000fe200078e00ff */
[----:B------:R-:W-:Y:S01]  /*0be0*/  PRMT R8, RZ, 0x7610, R8 ;  /* 0x00007610ff087816 */ /* 0x000fe20000000008 */
[----:B------:R-:W-:Y:S01]  /*0bf0*/  IMAD.MOV.U32 R22, RZ, RZ, -0x1 ;  /* 0xffffffffff167424 */ /* 0x000fe200078e00ff */
[----:B------:R-:W-:Y:S01]  /*0c00*/  ISETP.GE.U32.AND.EX P0, PT, R17, UR9, PT, P0 ;  /* 0x0000000911007c0c */ /* 0x000fe2000bf06100 */
[----:B------:R-:W-:-:S12]  /*0c10*/  IMAD.MOV.U32 R2, RZ, RZ, -0x1 ;  /* 0xffffffffff027424 */ /* 0x000fd800078e00ff */
[----:B------:R-:W-:Y:S05]  /*0c20*/  @P0 BRA `(.L_x_10) ;  /* 0x00000004005c0947 */ /* 0x000fea0003800000 */
[----:B------:R-:W1:Y:S01]  /*0c30*/  LDC.64 R20, c[0x0][0x628] ;  /* 0x00018a00ff147b82 */ /* 0x000e620000000a00 */
[----:B------:R-:W-:Y:S02]  /*0c40*/  IMAD.MOV.U32 R8, RZ, RZ, R18 ;  /* 0x000000ffff087224 */ /* 0x000fe400078e0012 */
[----:B------:R-:W-:-:S05]  /*0c50*/  IMAD.MOV.U32 R9, RZ, RZ, R17 ;  /* 0x000000ffff097224 */ /* 0x000fca00078e0011 */
[----:B------:R-:W2:Y:S08]  /*0c60*/  LDC R2, c[0x0][0x630] ;  /* 0x00018c00ff027b82 */ /* 0x000eb00000000800 */
[----:B------:R-:W3:Y:S01]  /*0c70*/  LDC.64 R24, c[0x0][0x620] ;  /* 0x00018800ff187b82 */ /* 0x000ee20000000a00 */
[----:B-1----:R-:W-:-:S04]  /*0c80*/  ISETP.NE.U32.AND P0, PT, R20, RZ, PT ;  /* 0x000000ff1400720c */ /* 0x002fc80003f05070 */
[----:B------:R-:W-:-:S13]  /*0c90*/  ISETP.NE.AND.EX P0, PT, R21, RZ, PT, P0 ;  /* 0x000000ff1500720c */ /* 0x000fda0003f05300 */
[----:B--23--:R-:W-:Y:S05]  /*0ca0*/  @!P0 BRA `(.L_x_11) ;  /* 0x0000000000288947 */ /* 0x00cfea0003800000 */
[----:B0-----:R-:W0:Y:S02]  /*0cb0*/  LDC R13, c[0x0][0x634] ;  /* 0x00018d00ff0d7b82 */ /* 0x001e240000000800 */
[----:B0-----:R-:W-:-:S05]  /*0cc0*/  IADD3 R13, P0, R18, R13, RZ ;  /* 0x0000000d120d7210 */ /* 0x001fca0007f1e0ff */
[----:B------:R-:W-:-:S04]  /*0cd0*/  IMAD.X R15, RZ, RZ, R17, P0 ;  /* 0x000000ffff0f7224 */ /* 0x000fc800000e0611 */
[----:B------:R-:W-:-:S04]  /*0ce0*/  IMAD.WIDE.U32 R8, R15, R20, RZ ;  /* 0x000000140f087225 */ /* 0x000fc800078e00ff */
[----:B------:R-:W-:-:S04]  /*0cf0*/  IMAD.WIDE.U32 R10, P0, R13, R21, R8 ;  /* 0x000000150d0a7225 */ /* 0x000fc80007800008 */
[----:B------:R-:W-:-:S04]  /*0d00*/  IMAD.WIDE.U32 R8, R13, R20, RZ ;  /* 0x000000140d087225 */ /* 0x000fc800078e00ff */
[----:B------:R-:W-:Y:S01]  /*0d10*/  IMAD.X R13, RZ, RZ, RZ, P0 ;  /* 0x000000ffff0d7224 */ /* 0x000fe200000e06ff */
[----:B------:R-:W-:Y:S01]  /*0d20*/  IADD3 RZ, P0, R9, R10, RZ ;  /* 0x0000000a09ff7210 */ /* 0x000fe20007f1e0ff */
[----:B------:R-:W-:-:S04]  /*0d30*/  IMAD.MOV.U32 R12, RZ, RZ, R11 ;  /* 0x000000ffff0c7224 */ /* 0x000fc800078e000b */
[----:B------:R-:W-:-:S08]  /*0d40*/  IMAD.WIDE.U32.X R8, R15, R21, R12, P0 ;  /* 0x000000150f087225 */ /* 0x000fd000000e040c */
.L_x_11:
[-CC-:B------:R-:W-:Y:S01]  /*0d50*/  SHF.R.U64 R31, R8, R2.reuse, R9.reuse ;  /* 0x00000002081f7219 */ /* 0x180fe20000001209 */
[----:B0-----:R-:W0:Y:S01]  /*0d60*/  LDC R12, c[0x0][0x618] ;  /* 0x00018600ff0c7b82 */ /* 0x001e220000000800 */
[----:B------:R-:W-:Y:S01]  /*0d70*/  SHF.R.U32.HI R7, RZ, R2, R9 ;  /* 0x00000002ff077219 */ /* 0x000fe20000011609 */
[----:B------:R-:W-:Y:S01]  /*0d80*/  ULDC UR4, c[0x0][0x150] ;  /* 0x0000540000047ab9 */ /* 0x000fe20000000800 */
[----:B------:R-:W-:Y:S01]  /*0d90*/  IADD3 R11, P0, RZ, -R31, RZ ;  /* 0x8000001fff0b7210 */ /* 0x000fe20007f1e0ff */
[----:B------:R-:W-:Y:S01]  /*0da0*/  IMAD.MOV.U32 R19, RZ, RZ, R17 ;  /* 0x000000ffff137224 */ /* 0x000fe200078e0011 */
[----:B------:R-:W-:-:S03]  /*0db0*/  I2FP.F32.U32 R2, R6 ;  /* 0x0000000600027245 */ /* 0x000fc60000201000 */
[----:B------:R-:W1:Y:S01]  /*0dc0*/  LDC.64 R26, c[0x0][0x640] ;  /* 0x00019000ff1a7b82 */ /* 0x000e620000000a00 */
[----:B------:R-:W-:Y:S02]  /*0dd0*/  IMAD.X R13, RZ, RZ, ~R7, P0 ;  /* 0x000000ffff0d7224 */ /* 0x000fe400000e0e07 */
[----:B------:R-:W-:Y:S01]  /*0de0*/  FMUL R2, R2, UR4 ;  /* 0x0000000402027c20 */ /* 0x000fe20008400000 */
[----:B------:R-:W-:Y:S01]  /*0df0*/  IMAD.WIDE.U32 R8, R11, R24, R18 ;  /* 0x000000180b087225 */ /* 0x000fe200078e0012 */
[----:B------:R-:W-:-:S03]  /*0e00*/  ULDC UR4, c[0x0][0x154] ;  /* 0x0000550000047ab9 */ /* 0x000fc60000000800 */
[----:B------:R-:W-:Y:S01]  /*0e10*/  IMAD R10, R13, R24, RZ ;  /* 0x000000180d0a7224 */ /* 0x000fe200078e02ff */
[----:B------:R-:W2:Y:S01]  /*0e20*/  LDC R7, c[0x0][0x144] ;  /* 0x00005100ff077b82 */ /* 0x000ea20000000800 */
[----:B------:R-:W3:Y:S02]  /*0e30*/  F2I.U32.TRUNC.NTZ R2, R2 ;  /* 0x0000000200027305 */ /* 0x000ee4000020f000 */
[----:B------:R-:W-:-:S04]  /*0e40*/  IMAD R11, R11, R25, R10 ;  /* 0x000000190b0b7224 */ /* 0x000fc800078e020a */
[----:B------:R-:W-:Y:S01]  /*0e50*/  IMAD.IADD R9, R9, 0x1, R11 ;  /* 0x0000000109097824 */ /* 0x000fe200078e020b */
[----:B------:R-:W4:Y:S01]  /*0e60*/  LDC R22, c[0x0][0x608] ;  /* 0x00018200ff167b82 */ /* 0x000f220000000800 */
[----:B------:R-:W-:-:S03]  /*0e70*/  IMAD.MOV.U32 R11, RZ, RZ, -0x1 ;  /* 0xffffffffff0b7424 */ /* 0x000fc600078e00ff */
[--C-:B0-----:R-:W-:Y:S02]  /*0e80*/  SHF.R.U64 R20, R8, R12, R9.reuse ;  /* 0x0000000c08147219 */ /* 0x101fe40000001209 */
[----:B------:R-:W-:Y:S02]  /*0e90*/  I2FP.F32.U32 R8, R14 ;  /* 0x0000000e00087245 */ /* 0x000fe40000201000 */
[----:B------:R-:W0:Y:S01]  /*0ea0*/  LDC R24, c[0x0][0x658] ;  /* 0x00019600ff187b82 */ /* 0x000e220000000800 */
[----:B-1----:R-:W-:Y:S01]  /*0eb0*/  ISETP.NE.U32.AND P0, PT, R26, RZ, PT ;  /* 0x000000ff1a00720c */ /* 0x002fe20003f05070 */
[----:B---3--:R-:W-:Y:S02]  /*0ec0*/  IMAD.MOV R10, RZ, RZ, -R2 ;  /* 0x000000ffff0a7224 */ /* 0x008fe400078e0a02 */
[----:B------:R-:W-:Y:S01]  /*0ed0*/  FMUL R8, R8, UR4 ;  /* 0x0000000408087c20 */ /* 0x000fe20008400000 */
[----:B------:R-:W-:Y:S02]  /*0ee0*/  SHF.R.U32.HI R9, RZ, R12, R9 ;  /* 0x0000000cff097219 */ /* 0x000fe40000011609 */
[----:B------:R-:W-:Y:S01]  /*0ef0*/  ISETP.NE.AND.EX P0, PT, R27, RZ, PT, P0 ;  /* 0x000000ff1b00720c */ /* 0x000fe20003f05300 */
[----:B------:R1:W3:Y:S01]  /*0f00*/  F2I.U32.TRUNC.NTZ R15, R8 ;  /* 0x00000008000f7305 */ /* 0x0002e2000020f000 */
[----:B------:R-:W1:Y:S01]  /*0f10*/  LDC R19, c[0x0][0x148] ;  /* 0x00005200ff137b82 */ /* 0x000e620000000800 */
[----:B--2---:R-:W-:-:S07]  /*0f20*/  IMAD R2, R7, R10, R6 ;  /* 0x0000000a07027224 */ /* 0x004fce00078e0206 */
[----:B------:R-:W2:Y:S01]  /*0f30*/  LDC R25, c[0x0][0x600] ;  /* 0x00018000ff197b82 */ /* 0x000ea20000000800 */
[-CC-:B----4-:R-:W-:Y:S02]  /*0f40*/  SHF.R.U64 R32, R20, R22.reuse, R9.reuse ;  /* 0x0000001614207219 */ /* 0x190fe40000001209 */
[----:B------:R-:W-:Y:S01]  /*0f50*/  SHF.R.U32.HI R7, RZ, R22, R9 ;  /* 0x00000016ff077219 */ /* 0x000fe20000011609 */
[----:B------:R-:W-:-:S04]  /*0f60*/  IMAD.MOV.U32 R9, RZ, RZ, 0x1 ;  /* 0x00000001ff097424 */ /* 0x000fc800078e00ff */
[----:B------:R-:W4:Y:S01]  /*0f70*/  LDC R28, c[0x0][0x648] ;  /* 0x00019200ff1c7b82 */ /* 0x000f220000000800 */
[-C--:B0-----:R-:W-:Y:S02]  /*0f80*/  SHF.L.U32 R6, R11, R24.reuse, RZ ;  /* 0x000000180b067219 */ /* 0x081fe400000006ff */
[--C-:B------:R-:W-:Y:S02]  /*0f90*/  SHF.R.U64 R22, R32, R24, R7.reuse ;  /* 0x0000001820167219 */ /* 0x100fe40000001207 */
[----:B------:R-:W-:Y:S02]  /*0fa0*/  LOP3.LUT R13, RZ, R6, RZ, 0x33, !PT ;  /* 0x00000006ff0d7212 */ /* 0x000fe400078e33ff */
[-C--:B------:R-:W-:Y:S01]  /*0fb0*/  SHF.R.U32.HI R7, RZ, R24.reuse, R7 ;  /* 0x00000018ff077219 */ /* 0x080fe20000011607 */
[----:B------:R-:W0:Y:S01]  /*0fc0*/  LDC R29, c[0x0][0x638] ;  /* 0x00018e00ff1d7b82 */ /* 0x000e220000000800 */
[----:B------:R-:W-:Y:S01]  /*0fd0*/  SHF.L.U32 R12, R9, R24, RZ ;  /* 0x00000018090c7219 */ /* 0x000fe200000006ff */
[----:B------:R-:W-:-:S06]  /*0fe0*/  IMAD.MOV.U32 R6, RZ, RZ, R22 ;  /* 0x000000ffff067224 */ /* 0x000fcc00078e0016 */
[----:B------:R-:W0:Y:S01]  /*0ff0*/  LDC R30, c[0x0][0x610] ;  /* 0x00018400ff1e7b82 */ /* 0x000e220000000800 */
[----:B-1-3--:R-:W-:Y:S05]  /*1000*/  @!P0 BRA `(.L_x_12) ;  /* 0x0000000000288947 */ /* 0x00afea0003800000 */
[----:B------:R-:W1:Y:S02]  /*1010*/  LDC R11, c[0x0][0x64c] ;  /* 0x00019300ff0b7b82 */ /* 0x000e640000000800 */
[----:B-1----:R-:W-:-:S05]  /*1020*/  IADD3 R11, P0, R22, R11, RZ ;  /* 0x0000000b160b7210 */ /* 0x002fca0007f1e0ff */
        /* <DEDUP_REMOVED lines=8> */
.L_x_12:
[----:B----4-:R-:W-:Y:S01]  /*10b0*/  SHF.R.U64 R6, R6, R28, R7 ;  /* 0x0000001c06067219 */ /* 0x010fe20000001207 */
[----:B--2---:R-:W-:Y:S01]  /*10c0*/  VIADD R7, R25, 0xffffffff ;  /* 0xffffffff19077836 */ /* 0x004fe20000000000 */
[----:B------:R-:W-:Y:S01]  /*10d0*/  LOP3.LUT R13, R32, R13, RZ, 0xc0, !PT ;  /* 0x0000000d200d7212 */ /* 0x000fe200078ec0ff */
[----:B------:R-:W-:Y:S02]  /*10e0*/  IMAD.MOV R15, RZ, RZ, -R15 ;  /* 0x000000ffff0f7224 */ /* 0x000fe400078e0a0f */
[----:B------:R-:W-:Y:S01]  /*10f0*/  IMAD.MOV R8, RZ, RZ, -R6 ;  /* 0x000000ffff087224 */ /* 0x000fe200078e0a06 */
[----:B------:R-:W-:Y:S01]  /*1100*/  LOP3.LUT R7, R20, R7, RZ, 0xc0, !PT ;  /* 0x0000000714077212 */ /* 0x000fe200078ec0ff */
[----:B------:R-:W-:Y:S02]  /*1110*/  IMAD R13, R12, R6, R13 ;  /* 0x000000060c0d7224 */ /* 0x000fe400078e020d */
[----:B------:R-:W-:Y:S02]  /*1120*/  @P1 IMAD R2, R19, R15, R14 ;  /* 0x0000000f13021224 */ /* 0x000fe400078e020e */
[----:B0-----:R-:W-:-:S02]  /*1130*/  IMAD R6, R8, R29, R22 ;  /* 0x0000001d08067224 */ /* 0x001fc400078e0216 */
[----:B------:R-:W-:Y:S02]  /*1140*/  IMAD R2, R13, R30, R2 ;  /* 0x0000001e0d027224 */ /* 0x000fe400078e0202 */
[----:B------:R-:W-:Y:S02]  /*1150*/  IMAD R19, R6, R25, R7 ;  /* 0x0000001906137224 */ /* 0x000fe400078e0207 */
[----:B------:R-:W-:-:S03]  /*1160*/  IMAD.MOV.U32 R8, RZ, RZ, 0x1 ;  /* 0x00000001ff087424 */ /* 0x000fc600078e00ff */
[----:B------:R-:W-:Y:S02]  /*1170*/  SEL R22, R19, R2, !P1 ;  /* 0x0000000213167207 */ /* 0x000fe40004800000 */
[----:B------:R-:W-:Y:S01]  /*1180*/  SEL R19, R2, R19, !P1 ;  /* 0x0000001302137207 */ /* 0x000fe20004800000 */
[----:B------:R-:W-:-:S07]  /*1190*/  IMAD.MOV.U32 R2, RZ, RZ, R31 ;  /* 0x000000ffff027224 */ /* 0x000fce00078e001f */
.L_x_10:
[----:B------:R-:W-:Y:S05]  /*11a0*/  @!P2 BRA `(.L_x_13) ;  /* 0x000000540010a947 */ /* 0x000fea0003800000 */
[----:B------:R-:W-:-:S13]  /*11b0*/  ISETP.GT.U32.AND P0, PT, R33, 0x1, PT ;  /* 0x000000012100780c */ /* 0x000fda0003f04070 */
[----:B------:R-:W-:Y:S05]  /*11c0*/  @P0 EXIT ;  /* 0x000000000000094d */ /* 0x000fea0003800000 */
.L_x_14:
[----:B------:R-:W-:-:S08]  /*11d0*/  NOP ;  /* 0x0000000000007918 */ /* 0x000fd00000000000 */
[----:B------:R-:W1:Y:S02]  /*11e0*/  USETMAXREG.TRY_ALLOC.CTAPOOL UP0, 0xe8 ;  /* 0x000000e8000079c8 */ /* 0x000e640008000600 */
[----:B-1----:R-:W-:-:S13]  /*11f0*/  PLOP3.LUT P0, PT, PT, PT, UP0, 0x80, 0x0 ;  /* 0x000000000000781c */ /* 0x002fda0003f0f008 */
[----:B------:R-:W-:Y:S05]  /*1200*/  @!P0 BRA `(.L_x_14) ;  /* 0xfffffffc00f08947 */ /* 0x000fea000383ffff */
[----:B------:R-:W-:-:S13]  /*1210*/  LOP3.LUT P0, RZ, R8, 0xff, RZ, 0xc0, !PT ;  /* 0x000000ff08ff7812 */ /* 0x000fda000780c0ff */
[----:B------:R-:W-:Y:S05]  /*1220*/  @!P0 EXIT ;  /* 0x000000000000894d */ /* 0x000fea0003800000 */
[----:B------:R-:W1:Y:S01]  /*1230*/  S2UR UR4, SR_CgaCtaId ;  /* 0x00000000000479c3 */ /* 0x000e620000008800 */
[----:B------:R-:W-:Y:S01]  /*1240*/  VIADD R6, R5, 0xffffffff ;  /* 0xffffffff05067836 */ /* 0x000fe20000000000 */
[----:B------:R-:W-:Y:S01]  /*1250*/  SHF.R.S32.HI R0, RZ, 0x1f, R3 ;  /* 0x0000001fff007819 */ /* 0x000fe20000011403 */
[----:B------:R-:W-:Y:S01]  /*1260*/  UMOV UR41, 0x400 ;  /* 0x0000040000297882 */ /* 0x000fe20000000000 */
[----:B------:R-:W-:Y:S01]  /*1270*/  UISETP.LT.AND UP0, UPT, UR40, 0x1, UPT ;  /* 0x000000012800788c */ /* 0x000fe2000bf01270 */
[----:B------:R-:W-:Y:S01]  /*1280*/  LOP3.LUT R100, R16, 0x1, RZ, 0xfc, !PT ;  /* 0x0000000110647812 */ /* 0x000fe200078efcff */
[----:B------:R-:W-:Y:S01]  /*1290*/  ULDC UR6, c[0x0][0x284] ;  /* 0x0000a10000067ab9 */ /* 0x000fe20000000800 */
[----:B------:R-:W-:Y:S01]  /*12a0*/  R2UR UR42, R6 ;  /* 0x00000000062a72ca */ /* 0x000fe200000e0000 */
[----:B------:R-:W-:Y:S01]  /*12b0*/  USEL UR43, UR40, 0x1, UP0 ;  /* 0x00000001282b7887 */ /* 0x000fe20008000000 */
[CC--:B------:R-:W-:Y:S01]  /*12c0*/  LEA.HI R4, R0.reuse, R3.reuse, RZ, 0x2 ;  /* 0x0000000300047211 */ /* 0x0c0fe200078f10ff */
[----:B------:R-:W-:Y:S01]  /*12d0*/  USHF.L.U32 UR46, UR40, 0x1, URZ ;  /* 0x00000001282e7899 */ /* 0x000fe2000800063f */
[----:B------:R-:W-:Y:S01]  /*12e0*/  LEA.HI R0, R0, R3, RZ, 0x5 ;  /* 0x0000000300007211 */ /* 0x000fe200078f28ff */
[----:B------:R-:W-:Y:S01]  /*12f0*/  UIADD3 UR43, -UR43, UR40, URZ ;  /* 0x000000282b2b7290 */ /* 0x000fe2000fffe13f */
[----:B------:R-:W-:-:S02]  /*1300*/  SHF.R.S32.HI R90, RZ, 0x2, R4 ;  /* 0x00000002ff5a7819 */ /* 0x000fc40000011404 */
[----:B------:R-:W-:Y:S02]  /*1310*/  SHF.R.S32.HI R5, RZ, 0x1f, R4 ;  /* 0x0000001fff057819 */ /* 0x000fe40000011404 */
[----:B------:R-:W-:Y:S02]  /*1320*/  LOP3.LUT R92, R4, 0xfffffffc, RZ, 0xc0, !PT ;  /* 0xfffffffc045c7812 */ /* 0x000fe400078ec0ff */
[----:B------:R-:W-:Y:S01]  /*1330*/  LEA.HI R5, R5, R90, RZ, 0x3 ;  /* 0x0000005a05057211 */ /* 0x000fe200078f18ff */
[----:B------:R-:W-:Y:S01]  /*1340*/  USHF.L.U32 UR42, UR42, 0x3, URZ ;  /* 0x000000032a2a7899 */ /* 0x000fe2000800063f */
[----:B------:R-:W-:Y:S01]  /*1350*/  ISETP.NE.AND P0, PT, R6, RZ, PT ;  /* 0x000000ff0600720c */ /* 0x000fe20003f05270 */
[----:B------:R-:W-:Y:S01]  /*1360*/  IMAD.IADD R92, R3, 0x1, -R92 ;  /* 0x00000001035c7824 */ /* 0x000fe200078e0a5c */
[----:B------:R-:W-:Y:S01]  /*1370*/  LOP3.LUT R5, R5, 0xfffffff8, RZ, 0xc0, !PT ;  /* 0xfffffff805057812 */ /* 0x000fe200078ec0ff */
[----:B-1----:R-:W-:Y:S01]  /*1380*/  ULEA UR41, UR4, UR41, 0x18 ;  /* 0x0000002904297291 */ /* 0x002fe2000f8ec03f */
[----:B------:R-:W-:Y:S01]  /*1390*/  SEL R101, RZ, 0x1, P0 ;  /* 0x00000001ff657807 */ /* 0x000fe20000000000 */
[----:B------:R-:W-:-:S02]  /*13a0*/  IMAD.U32 R94, RZ, RZ, UR42 ;  /* 0x0000002aff5e7e24 */ /* 0x000fc4000f8e00ff */
[----:B------:R-:W-:Y:S01]  /*13b0*/  UIADD3 UR47, UR41, 0x70, URZ ;  /* 0x00000070292f7890 */ /* 0x000fe2000fffe03f */
[----:B------:R-:W-:Y:S01]  /*13c0*/  IMAD.IADD R90, R90, 0x1, -R5 ;  /* 0x000000015a5a7824 */ /* 0x000fe200078e0a05 */
[----:B------:R-:W-:Y:S01]  /*13d0*/  UIADD3 UR4, UR41, 0x180, URZ ;  /* 0x0000018029047890 */ /* 0x000fe2000fffe03f */
[----:B------:R-:W-:Y:S01]  /*13e0*/  SHF.R.S32.HI R5, RZ, 0x5, R0 ;  /* 0x00000005ff057819 */ /* 0x000fe20000011400 */
[----:B------:R-:W-:Y:S01]  /*13f0*/  UIADD3 UR5, UR41, 0x6180, URZ ;  /* 0x0000618029057890 */ /* 0x000fe2000fffe03f */
[C---:B------:R-:W-:Y:S01]  /*1400*/  LOP3.LUT R96, R94.reuse, 0x8, RZ, 0xc0, !PT ;  /* 0x000000085e607812 */ /* 0x040fe200078ec0ff */
[----:B------:R-:W-:Y:S01]  /*1410*/  USHF.R.U32.HI UR4, URZ, 0x4, UR4 ;  /* 0x000000043f047899 */ /* 0x000fe20008011604 */
[--C-:B------:R-:W-:Y:S01]  /*1420*/  SHF.R.S32.HI R91, RZ, 0x1f, R90.reuse ;  /* 0x0000001fff5b7819 */ /* 0x100fe2000001145a */
[----:B------:R-:W-:Y:S01]  /*1430*/  USHF.R.U32.HI UR5, URZ, 0x4, UR5 ;  /* 0x000000043f057899 */ /* 0x000fe20008011605 */
[C-C-:B------:R-:W-:Y:S01]  /*1440*/  IMAD R97, R5.reuse, -0x10, -R90.reuse ;  /* 0xfffffff005617824 */ /* 0x140fe200078e0a5a */
[----:B------:R-:W-:Y:S01]  /*1450*/  ULOP3.LUT UR4, UR4, 0x3fff, URZ, 0xc0, !UPT ;  /* 0x00003fff04047892 */ /* 0x000fe2000f8ec03f */
[----:B------:R-:W-:Y:S01]  /*1460*/  IMAD.U32 R93, RZ, RZ, UR47 ;  /* 0x0000002fff5d7e24 */ /* 0x000fe2000f8e00ff */
[----:B------:R-:W-:Y:S01]  /*1470*/  ULOP3.LUT UR5, UR5, 0x3fff, URZ, 0xc0, !UPT ;  /* 0x00003fff05057892 */ /* 0x000fe2000f8ec03f */
[----:B------:R-:W-:Y:S01]  /*1480*/  IMAD.WIDE R90, R5, 0x10, R90 ;  /* 0x00000010055a7825 */ /* 0x000fe200078e025a */
[----:B------:R-:W-:Y:S01]  /*1490*/  LOP3.LUT R94, R94, 0x8, RZ, 0xc, !PT ;  /* 0x000000085e5e7812 */ /* 0x000fe200078e0cff */
[----:B------:R-:W-:Y:S01]  /*14a0*/  ULOP3.LUT UR44, UR4, 0x10000, URZ, 0xfc, !UPT ;  /* 0x00010000042c7892 */ /* 0x000fe2000f8efc3f */
[----:B------:R-:W-:Y:S01]  /*14b0*/  LOP3.LUT R96, R96, 0x18, RZ, 0x3c, !PT ;  /* 0x0000001860607812 */ /* 0x000fe200078e3cff */
[----:B------:R-:W-:Y:S01]  /*14c0*/  VIADD R95, R93, UR42 ;  /* 0x0000002a5d5f7c36 */ /* 0x000fe20008000000 */
[----:B------:R-:W-:Y:S01]  /*14d0*/  ULOP3.LUT UR45, UR5, 0x10000, URZ, 0xfc, !UPT ;  /* 0x00010000052d7892 */ /* 0x000fe2000f8efc3f */
[----:B------:R-:W-:-:S11]  /*14e0*/  VIADD R97, R97, UR6 ;  /* 0x0000000661617c36 */ /* 0x000fd60008000000 */
.L_x_162:
[----:B------:R-:W-:Y:S01]  /*14f0*/  SHF.L.U32 R0, R101, 0x1f, RZ ;  /* 0x0000001f65007819 */ /* 0x000fe200000006ff */
[----:B------:R-:W-:Y:S02]  /*1500*/  ULDC UR4, c[0x0][0x28c] ;  /* 0x0000a30000047ab9 */ /* 0x000fe40000000800 */
[----:B------:R-:W-:Y:S01]  /*1510*/  ISETP.LT.AND P1, PT, RZ, UR4, PT ;  /* 0x00000004ff007c0c */ /* 0x000fe2000bf21270 */
[----:B------:R-:W1:Y:S02]  /*1520*/  SYNCS.PHASECHK.TRANS64.TRYWAIT P0, [R93+UR42], R0 ;  /* 0x000000005d0075a7 */ /* 0x000e64000800016a */
[----:B-1-34-:R-:W-:Y:S10]  /*1530*/  @!P0 BRA `(.L_x_15) ;  /* 0x00000060006c8947 */ /* 0x01aff40003800000 */
.L_x_186:
[----:B------:R-:W-:Y:S05]  /*1540*/  @P1 BRA `(.L_x_16) ;  /* 0x0000000000401947 */ /* 0x000fea0003800000 */
[----:B-1----:R-:W-:Y:S01]  /*1550*/  MOV R0, 0x0 ;  /* 0x0000000000007802 */ /* 0x002fe20000000f00 */
[----:B------:R-:W-:Y:S01]  /*1560*/  ULDC.64 UR4, c[0x4][0x68] ;  /* 0x01001a0000047ab9 */ /* 0x000fe20000000a00 */
[----:B------:R-:W-:Y:S01]  /*1570*/  ULDC.64 UR6, c[0x4][0x8] ;  /* 0x0100020000067ab9 */ /* 0x000fe20000000a00 */
[----:B------:R-:W-:Y:S01]  /*1580*/  IMAD.U32 R4, RZ, RZ, UR4 ;  /* 0x00000004ff047e24 */ /* 0x000fe2000f8e00ff */
[----:B------:R1:W2:Y:S01]  /*1590*/  LDC.64 R14, c[0x4][R0] ;  /* 0x01000000000e7b82 */ /* 0x0002a20000000a00 */
[----:B------:R-:W-:Y:S01]  /*15a0*/  IMAD.U32 R5, RZ, RZ, UR5 ;  /* 0x00000005ff057e24 */ /* 0x000fe2000f8e00ff */
[----:B------:R-:W-:Y:S01]  /*15b0*/  ULDC.64 UR4, c[0x4][0x70] ;  /* 0x01001c0000047ab9 */ /* 0x000fe20000000a00 */
[----:B------:R-:W-:Y:S02]  /*15c0*/  IMAD.U32 R10, RZ, RZ, UR6 ;  /* 0x00000006ff0a7e24 */ /* 0x000fe4000f8e00ff */
[----:B------:R-:W-:Y:S02]  /*15d0*/  IMAD.U32 R6, RZ, RZ, UR4 ;  /* 0x00000004ff067e24 */ /* 0x000fe4000f8e00ff */
[----:B------:R-:W-:-:S02]  /*15e0*/  IMAD.U32 R7, RZ, RZ, UR5 ;  /* 0x00000005ff077e24 */ /* 0x000fc4000f8e00ff */
[----:B------:R-:W-:Y:S02]  /*15f0*/  IMAD.U32 R11, RZ, RZ, UR7 ;  /* 0x00000007ff0b7e24 */ /* 0x000fe4000f8e00ff */
[----:B------:R-:W-:Y:S02]  /*1600*/  IMAD.MOV.U32 R8, RZ, RZ, 0x1e1 ;  /* 0x000001e1ff087424 */ /* 0x000fe400078e00ff */
[----:B0-----:R-:W-:Y:S02]  /*1610*/  IMAD.MOV.U32 R12, RZ, RZ, 0x1 ;  /* 0x00000001ff0c7424 */ /* 0x001fe400078e00ff */
[----:B-1----:R-:W-:-:S07]  /*1620*/  IMAD.MOV.U32 R13, RZ, RZ, RZ ;  /* 0x000000ffff0d7224 */ /* 0x002fce00078e00ff */
[----:B------:R-:W-:-:S07]  /*1630*/  LEPC R20, `(.L_x_16) ;  /* 0x000000001014794e */ /* 0x000fce0000000000 */
[----:B--2--5:R-:W-:Y:S05]  /*1640*/  CALL.ABS.NOINC R14 ;  /* 0x000000000e007343 */ /* 0x024fea0003c00000 */
.L_x_16:
[----:B------:R-:W-:-:S13]  /*1650*/  ISETP.NE.AND P0, PT, R100, 0x3, PT ;  /* 0x000000036400780c */ /* 0x000fda0003f05270 */
[----:B------:R-:W-:Y:S05]  /*1660*/  @!P0 BRA `(.L_x_17) ;  /* 0x0000000000048947 */ /* 0x000fea0003800000 */
[----:B------:R-:W-:Y:S01]  /*1670*/  BPT.TRAP 0x1 ;  /* 0x000000040000795c */ /* 0x000fe20000300000 */
.L_x_17:
[----:B------:R-:W-:Y:S02]  /*1680*/  IMAD.U32 R3, RZ, RZ, UR38 ;  /* 0x00000026ff037e24 */ /* 0x000fe4000f8e00ff */
[----:B-1----:R-:W-:-:S03]  /*1690*/  IMAD.U32 R0, RZ, RZ, UR39 ;  /* 0x00000027ff007e24 */ /* 0x002fc6000f8e00ff */
[----:B------:R-:W-:Y:S02]  /*16a0*/  LEA R3, R3, UR41, 0x3 ;  /* 0x0000002903037c11 */ /* 0x000fe4000f8e18ff */
[----:B------:R-:W-:-:S04]  /*16b0*/  SHF.L.U32 R0, R0, 0x1f, RZ ;  /* 0x0000001f00007819 */ /* 0x000fc800000006ff */
[----:B------:R1:W2:Y:S01]  /*16c0*/  SYNCS.PHASECHK.TRANS64.TRYWAIT P1, [R3+URZ], R0 ;  /* 0x00000000030075a7 */ /* 0x0002a2000802017f */
[----:B------:R-:W-:Y:S05]  /*16d0*/  @!P0 BRA `(.L_x_18) ;  /* 0x0000000000048947 */ /* 0x000fea0003800000 */
[----:B------:R-:W-:Y:S01]  /*16e0*/  BPT.TRAP 0x1 ;  /* 0x000000040000795c */ /* 0x000fe20000300000 */
.L_x_18:
[----:B--2---:R-:W-:Y:S05]  /*16f0*/  @P1 BRA `(.L_x_19) ;  /* 0x0000000000081947 */ /* 0x004fea0003800000 */
[----:B------:R-:W2:Y:S02]  /*1700*/  SYNCS.PHASECHK.TRANS64.TRYWAIT P1, [R3+URZ], R0 ;  /* 0x00000000030075a7 */ /* 0x000ea4000802017f */
[----:B--2---:R-:W-:Y:S05]  /*1710*/  @!P1 BRA `(.L_x_20) ;  /* 0x0000006000089947 */ /* 0x004fea0003800000 */
.L_x_19:
[----:B------:R-:W-:Y:S05]  /*1720*/  WARPSYNC.ALL ;  /* 0x0000000000007948 */ /* 0x000fea0003800000 */
[----:B------:R-:W-:Y:S01]  /*1730*/  ULEA UR4, UR38, UR44, 0x8 ;  /* 0x0000002c26047291 */ /* 0x000fe2000f8e403f */
[----:B------:R-:W-:Y:S01]  /*1740*/  WARPGROUP.ARRIVE ;  /* 0x00000000000079c5 */ /* 0x000fe20000000000 */
[----:B------:R-:W-:Y:S01]  /*1750*/  ULEA UR6, UR38, UR45, 0x9 ;  /* 0x0000002d26067291 */ /* 0x000fe2000f8e483f */
[----:B-12---:R-:W-:Y:S01]  /*1760*/  IMAD.U32 R0, RZ, RZ, UR43 ;  /* 0x0000002bff007e24 */ /* 0x006fe2000f8e00ff */
[----:B------:R-:W-:Y:S01]  /*1770*/  UMOV UR5, 0x80000020 ;  /* 0x8000002000057882 */ /* 0x000fe20000000000 */
[----:B------:R-:W-:-:S03]  /*1780*/  UMOV UR7, 0x80000020 ;  /* 0x8000002000077882 */ /* 0x000fc60000000000 */
[----:B------:R-:W-:-:S03]  /*1790*/  ISETP.GE.AND P1, PT, R0, 0x1, PT ;  /* 0x000000010000780c */ /* 0x000fc60003f26270 */
[----:B------:R-:W-:Y:S01]  /*17a0*/  HGMMA.64x128x16.F32 R24, gdesc[UR4], RZ, !UPT, gsb0 ;  /* 0x01e00000041879f0 */ /* 0x000fe2000c0008ff */
[----:B------:R-:W-:Y:S02]  /*17b0*/  UIADD3 UR4, UR4, 0x2, URZ ;  /* 0x0000000204047890 */ /* 0x000fe4000fffe03f */
[----:B------:R-:W-:Y:S01]  /*17c0*/  UIADD3 UR6, UR6, 0x2, URZ ;  /* 0x0000000206067890 */ /* 0x000fe2000fffe03f */
[----:B------:R-:W-:Y:S01]  /*17d0*/  UMOV UR5, 0x80000020 ;  /* 0x8000002000057882 */ /* 0x000fe20000000000 */
[----:B------:R-:W-:Y:S01]  /*17e0*/  UMOV UR7, 0x80000020 ;  /* 0x8000002000077882 */ /* 0x000fe20000000000 */
[----:B------:R-:W-:Y:S02]  /*17f0*/  WARPGROUP.DEPBAR.LE gsb0, 0x0 ;  /* 0x00008000000079c5 */ /* 0x000fe40000010000 */
[----:B------:R-:W-:-:S06]  /*1800*/  WARPGROUP.ARRIVE ;  /* 0x00000000000079c5 */ /* 0x000fcc0000000000 */
[----:B------:R-:W-:Y:S03]  /*1810*/  HGMMA.64x128x16.F32 R24, gdesc[UR4], R24, gsb0 ;  /* 0x01e00000041879f0 */ /* 0x000fe60008000818 */
[----:B------:R-:W-:Y:S02]  /*1820*/  WARPGROUP.DEPBAR.LE gsb0, 0x0 ;  /* 0x00008000000079c5 */ /* 0x000fe40000010000 */
[----:B------:R-:W-:Y:S05]  /*1830*/  @!P1 BRA `(.L_x_21) ;  /* 0x0000000000d09947 */ /* 0x000fea0003800000 */
[----:B------:R-:W-:Y:S01]  /*1840*/  UIADD3 UR4, UR38, 0x1, URZ ;  /* 0x0000000126047890 */ /* 0x000fe2000fffe03f */
[----:B------:R-:W-:Y:S01]  /*1850*/  IMAD.U32 R0, RZ, RZ, UR43 ;  /* 0x0000002bff007e24 */ /* 0x000fe2000f8e00ff */
[----:B------:R-:W-:Y:S02]  /*1860*/  UMOV UR9, UR38 ;  /* 0x0000002600097c82 */ /* 0x000fe40008000000 */
[----:B------:R-:W-:-:S04]  /*1870*/  UISETP.NE.AND UP0, UPT, UR4, 0x6, UPT ;  /* 0x000000060400788c */ /* 0x000fc8000bf05270 */
[----:B------:R-:W-:Y:S02]  /*1880*/  USEL UR5, URZ, 0x1, UP0 ;  /* 0x000000013f057887 */ /* 0x000fe40008000000 */
[----:B------:R-:W-:Y:S02]  /*1890*/  USEL UR8, UR4, URZ, UP0 ;  /* 0x0000003f04087287 */ /* 0x000fe40008000000 */
[----:B------:R-:W-:-:S06]  /*18a0*/  ULOP3.LUT UR5, UR39, UR5, URZ, 0x3c, !UPT ;  /* 0x0000000527057292 */ /* 0x000fcc000f8e3c3f */
[----:B------:R-:W-:-:S07]  /*18b0*/  IMAD.U32 R5, RZ, RZ, UR5 ;  /* 0x00000005ff057e24 */ /* 0x000fce000f8e00ff */
.L_x_28:
[----:B-12---:R-:W-:Y:S05]  /*18c0*/  @!P0 BRA `(.L_x_22) ;  /* 0x0000000000048947 */ /* 0x006fea0003800000 */
[----:B------:R-:W-:Y:S01]  /*18d0*/  BPT.TRAP 0x1 ;  /* 0x000000040000795c */ /* 0x000fe20000300000 */
.L_x_22:
[----:B------:R-:W-:Y:S01]  /*18e0*/  ULEA UR4, UR8, UR41, 0x3 ;  /* 0x0000002908047291 */ /* 0x000fe2000f8e183f */
[----:B------:R-:W-:-:S08]  /*18f0*/  SHF.L.U32 R3, R5, 0x1f, RZ ;  /* 0x0000001f05037819 */ /* 0x000fd000000006ff */
[----:B------:R1:W2:Y:S01]  /*1900*/  SYNCS.PHASECHK.TRANS64.TRYWAIT P1, [UR4], R3 ;  /* 0x00000003ff0075a7 */ /* 0x0002a20008020144 */
[----:B------:R-:W-:Y:S05]  /*1910*/  @!P0 BRA `(.L_x_23) ;  /* 0x0000000000048947 */ /* 0x000fea0003800000 */
[----:B------:R-:W-:Y:S01]  /*1920*/  BPT.TRAP 0x1 ;  /* 0x000000040000795c */ /* 0x000fe20000300000 */
.L_x_23:
[----:B--2---:R-:W-:Y:S05]  /*1930*/  @P1 BRA `(.L_x_24) ;  /* 0x0000000000081947 */ /* 0x004fea0003800000 */
[----:B------:R-:W2:Y:S02]  /*1940*/  SYNCS.PHASECHK.TRANS64.TRYWAIT P1, [UR4], R3 ;  /* 0x00000003ff0075a7 */ /* 0x000ea40008020144 */
[----:B--2---:R-:W-:Y:S05]  /*1950*/  @!P1 BRA `(.L_x_25) ;  /* 0x0000005c008c9947 */ /* 0x004fea0003800000 */
.L_x_24:
[----:B------:R-:W-:Y:S01]  /*1960*/  ULEA UR4, UR8, UR44, 0x8 ;  /* 0x0000002c08047291 */ /* 0x000fe2000f8e403f */
[----:B------:R-:W-:Y:S01]  /*1970*/  WARPGROUP.ARRIVE ;  /* 0x00000000000079c5 */ /* 0x000fe20000000000 */
[----:B------:R-:W-:Y:S01]  /*1980*/  ULEA UR6, UR8, UR45, 0x9 ;  /* 0x0000002d08067291 */ /* 0x000fe2000f8e483f */
[----:B------:R-:W-:Y:S01]  /*1990*/  UMOV UR5, 0x80000020 ;  /* 0x8000002000057882 */ /* 0x000fe20000000000 */
[----:B------:R-:W-:-:S07]  /*19a0*/  UMOV UR7, 0x80000020 ;  /* 0x8000002000077882 */ /* 0x000fce0000000000 */
[----:B------:R-:W-:Y:S01]  /*19b0*/  HGMMA.64x128x16.F32 R24, gdesc[UR4], R24, gsb0 ;  /* 0x01e00000041879f0 */ /* 0x000fe20008000818 */
        /* <DEDUP_REMOVED lines=9> */
[----:B------:R-:W-:Y:S01]  /*1a50*/  BPT.TRAP 0x1 ;  /* 0x000000040000795c */ /* 0x000fe20000300000 */
.L_x_26:
[----:B------:R-:W-:Y:S01]  /*1a60*/  ULEA UR4, UR9, UR41, 0x3 ;  /* 0x0000002909047291 */ /* 0x000fe2000f8e183f */
[----:B------:R-:W-:-:S03]  /*1a70*/  ISETP.GT.U32.AND P1, PT, R16, 0x1, PT ;  /* 0x000000011000780c */ /* 0x000fc60003f24070 */
[----:B------:R-:W-:-:S04]  /*1a80*/  UIADD3 UR4, UR4, 0x30, URZ ;  /* 0x0000003004047890 */ /* 0x000fc8000fffe03f */
[----:B------:R-:W-:-:S09]  /*1a90*/  UPRMT UR4, URZ, 0x654, UR4 ;  /* 0x000006543f047896 */ /* 0x000fd20008000004 */
[----:B------:R-:W-:Y:S01]  /*1aa0*/  SYNCS.ARRIVE.TRANS64.RED.A1T0 RZ, [UR4], RZ ;  /* 0x000000ffffff79a7 */ /* 0x000fe20008100404 */
[----:B------:R-:W-:Y:S05]  /*1ab0*/  @P1 BRA `(.L_x_27) ;  /* 0x0000000000041947 */ /* 0x000fea0003800000 */
[----:B------:R-:W-:Y:S01]  /*1ac0*/  BPT.TRAP 0x1 ;  /* 0x000000040000795c */ /* 0x000fe20000300000 */
.L_x_27:
[----:B------:R-:W-:Y:S01]  /*1ad0*/  UIADD3 UR8, UR8, 0x1, URZ ;  /* 0x0000000108087890 */ /* 0x000fe2000fffe03f */
[C---:B------:R-:W-:Y:S01]  /*1ae0*/  ISETP.GT.AND P1, PT, R0.reuse, 0x1, PT ;  /* 0x000000010000780c */ /* 0x040fe20003f24270 */
[----:B------:R-:W-:Y:S01]  /*1af0*/  UIADD3 UR9, UR9, 0x1, URZ ;  /* 0x0000000109097890 */ /* 0x000fe2000fffe03f */
[----:B------:R-:W-:Y:S01]  /*1b00*/  VIADD R0, R0, 0xffffffff ;  /* 0xffffffff00007836 */ /* 0x000fe20000000000 */
[----:B------:R-:W-:Y:S02]  /*1b10*/  UISETP.NE.AND UP0, UPT, UR8, 0x6, UPT ;  /* 0x000000060800788c */ /* 0x000fe4000bf05270 */
[----:B------:R-:W-:Y:S02]  /*1b20*/  UISETP.NE.AND UP1, UPT, UR9, 0x6, UPT ;  /* 0x000000060900788c */ /* 0x000fe4000bf25270 */
[----:B------:R-:W-:Y:S02]  /*1b30*/  USEL UR4, URZ, 0x1, UP0 ;  /* 0x000000013f047887 */ /* 0x000fe40008000000 */
[----:B------:R-:W-:-:S02]  /*1b40*/  USEL UR8, UR8, URZ, UP0 ;  /* 0x0000003f08087287 */ /* 0x000fc40008000000 */
[----:B------:R-:W-:Y:S02]  /*1b50*/  USEL UR9, UR9, URZ, UP1 ;  /* 0x0000003f09097287 */ /* 0x000fe40008800000 */
[----:B------:R-:W-:Y:S01]  /*1b60*/  LOP3.LUT R5, R5, UR4, RZ, 0x3c, !PT ;  /* 0x0000000405057c12 */ /* 0x000fe2000f8e3cff */
[----:B------:R-:W-:Y:S09]  /*1b70*/  @P1 BRA `(.L_x_28) ;  /* 0xfffffffc00501947 */ /* 0x000ff2000383ffff */
.L_x_21:
[----:B------:R-:W3:Y:S01]  /*1b80*/  LDC R0, c[0x0][0x28c] ;  /* 0x0000a300ff007b82 */ /* 0x000ee20000000800 */
[----:B------:R4:W-:Y:S01]  /*1b90*/  SYNCS.ARRIVE.TRANS64.A1T0 RZ, [R94+UR47], RZ ;  /* 0x000000ff5eff79a7 */ /* 0x0009e2000810002f */
[----:B---3--:R-:W-:-:S13]  /*1ba0*/  ISETP.GE.AND P1, PT, R0, 0x1, PT ;  /* 0x000000010000780c */ /* 0x008fda0003f26270 */
[----:B----4-:R-:W-:Y:S05]  /*1bb0*/  @!P1 BRA `(.L_x_29) ;  /* 0x0000000000349947 */ /* 0x010fea0003800000 */
[----:B------:R-:W-:Y:S05]  /*1bc0*/  @!P0 BRA `(.L_x_30) ;  /* 0x0000000000048947 */ /* 0x000fea0003800000 */
[----:B------:R-:W-:Y:S01]  /*1bd0*/  BPT.TRAP 0x1 ;  /* 0x000000040000795c */ /* 0x000fe20000300000 */
.L_x_30:
[----:B------:R-:W-:Y:S01]  /*1be0*/  UIADD3 UR6, UR43, UR38, URZ ;  /* 0x000000262b067290 */ /* 0x000fe2000fffe03f */
[----:B------:R-:W-:-:S03]  /*1bf0*/  ISETP.GT.U32.AND P0, PT, R16, 0x1, PT ;  /* 0x000000011000780c */ /* 0x000fc60003f04070 */
[----:B------:R-:W-:-:S04]  /*1c00*/  UIMAD.WIDE.U32 UR4, UR6, -0x55555555, URZ ;  /* 0xaaaaaaab060478a5 */ /* 0x000fc8000f8e003f */
[----:B------:R-:W-:-:S04]  /*1c10*/  USHF.R.U32.HI UR4, URZ, 0x2, UR5 ;  /* 0x000000023f047899 */ /* 0x000fc80008011605 */
[----:B------:R-:W-:-:S04]  /*1c20*/  UIMAD UR6, UR4, -0x6, UR6 ;  /* 0xfffffffa040678a4 */ /* 0x000fc8000f8e0206 */
[----:B------:R-:W-:-:S04]  /*1c30*/  ULEA UR6, UR6, UR41, 0x3 ;  /* 0x0000002906067291 */ /* 0x000fc8000f8e183f */
[----:B------:R-:W-:-:S04]  /*1c40*/  UIADD3 UR6, UR6, 0x30, URZ ;  /* 0x0000003006067890 */ /* 0x000fc8000fffe03f */
[----:B------:R-:W-:-:S09]  /*1c50*/  UPRMT UR6, URZ, 0x654, UR6 ;  /* 0x000006543f067896 */ /* 0x000fd20008000006 */
[----:B------:R-:W-:Y:S01]  /*1c60*/  SYNCS.ARRIVE.TRANS64.RED.A1T0 RZ, [UR6], RZ ;  /* 0x000000ffffff79a7 */ /* 0x000fe20008100406 */
[----:B------:R-:W-:Y:S05]  /*1c70*/  @P0 BRA `(.L_x_29) ;  /* 0x0000000000040947 */ /* 0x000fea0003800000 */
[----:B------:R-:W-:Y:S01]  /*1c80*/  BPT.TRAP 0x1 ;  /* 0x000000040000795c */ /* 0x000fe20000300000 */
.L_x_29:
[----:B------:R-:W-:Y:S01]  /*1c90*/  SHF.L.U32 R0, R101, 0x1f, RZ ;  /* 0x0000001f65007819 */ /* 0x000fe200000006ff */
[----:B------:R-:W-:Y:S01]  /*1ca0*/  UIADD3 UR38, UR46, UR38, URZ ;  /* 0x000000262e267290 */ /* 0x000fe2000fffe03f */
[----:B------:R-:W3:Y:S01]  /*1cb0*/  LDC R9, c[0x0][0x288] ;  /* 0x0000a200ff097b82 */ /* 0x000ee20000000800 */
[----:B------:R-:W-:Y:S01]  /*1cc0*/  UISETP.GE.U32.AND UP1, UPT, UR46, 0x6, UPT ;  /* 0x000000062e00788c */ /* 0x000fe2000bf26070 */
[----:B------:R-:W-:Y:S01]  /*1cd0*/  IMAD.SHL.U32 R10, R92, 0x2, RZ ;  /* 0x000000025c0a7824 */ /* 0x000fe200078e00ff */
[----:B------:R-:W-:Y:S02]  /*1ce0*/  UISETP.GT.U32.AND UP0, UPT, UR38, 0x5, UPT ;  /* 0x000000052600788c */ /* 0x000fe4000bf04070 */
[----:B------:R-:W-:Y:S02]  /*1cf0*/  UIMAD.WIDE.U32 UR4, UR38, -0x55555555, URZ ;  /* 0xaaaaaaab260478a5 */ /* 0x000fe4000f8e003f */
[----:B------:R-:W-:Y:S01]  /*1d00*/  UISETP.LT.U32.AND UP0, UPT, UR46, 0x6, UP0 ;  /* 0x000000062e00788c */ /* 0x000fe20008701070 */
[----:B------:R-:W4:Y:S01]  /*1d10*/  SYNCS.PHASECHK.TRANS64.TRYWAIT P0, [R93+UR42+0x10], R0 ;  /* 0x000010005d0075a7 */ /* 0x000f22000800016a */
[----:B------:R-:W-:Y:S01]  /*1d20*/  USHF.R.U32.HI UR4, URZ, 0x2, UR5 ;  /* 0x000000023f047899 */ /* 0x000fe20008011605 */
[----:B------:R-:W-:Y:S01]  /*1d30*/  SHF.R.S32.HI R11, RZ, 0x1f, R10 ;  /* 0x0000001fff0b7819 */ /* 0x000fe2000001140a */
[----:B------:R-:W-:-:S02]  /*1d40*/  USEL UR6, URZ, 0x1, !UP0 ;  /* 0x000000013f067887 */ /* 0x000fc4000c000000 */
[----:B------:R-:W-:Y:S02]  /*1d50*/  UIMAD UR38, UR4, -0x6, UR38 ;  /* 0xfffffffa042678a4 */ /* 0x000fe4000f8e0226 */
[----:B------:R-:W-:-:S04]  /*1d60*/  ULOP3.LUT UR39, UR39, UR6, URZ, 0x3c, !UPT ;  /* 0x0000000627277292 */ /* 0x000fc8000f8e3c3f */
[----:B------:R-:W-:Y:S01]  /*1d70*/  @UP1 ULOP3.LUT UR39, UR39, 0x1, UR4, 0x78, !UPT ;  /* 0x0000000127271892 */ /* 0x000fe2000f8e7804 */
[----:B---34-:R-:W-:Y:S11]  /*1d80*/  @!P0 BRA `(.L_x_31) ;  /* 0x0000005800988947 */ /* 0x018ff60003800000 */
.L_x_187:
[----:B---3--:R-:W-:Y:S01]  /*1d90*/  IMAD.SHL.U32 R0, R19, 0x40, RZ ;  /* 0x0000004013007824 */ /* 0x008fe200078e00ff */
[----:B------:R-:W-:Y:S01]  /*1da0*/  ULDC UR6, c[0x0][0x284] ;  /* 0x0000a10000067ab9 */ /* 0x000fe20000000800 */
[----:B------:R-:W-:Y:S01]  /*1db0*/  IMAD.SHL.U32 R20, R22, 0x80, RZ ;  /* 0x0000008016147824 */ /* 0x000fe200078e00ff */
[----:B0-----:R-:W-:Y:S01]  /*1dc0*/  SHF.R.S32.HI R13, RZ, 0x1f, R2 ;  /* 0x0000001fff0d7819 */ /* 0x001fe20000011402 */
[----:B------:R-:W-:Y:S01]  /*1dd0*/  ULDC.64 UR4, c[0x0][0x5d0] ;  /* 0x0001740000047ab9 */ /* 0x000fe20000000a00 */
[----:B------:R-:W-:Y:S01]  /*1de0*/  ISETP.GE.AND P0, PT, R0, UR6, PT ;  /* 0x0000000600007c0c */ /* 0x000fe2000bf06270 */
[----:B--2---:R-:W-:Y:S01]  /*1df0*/  IMAD.WIDE.U32 R4, R2, UR4, R10 ;  /* 0x0000000402047c25 */ /* 0x004fe2000f8e000a */
[----:B------:R-:W-:Y:S02]  /*1e00*/  SHF.R.S32.HI R21, RZ, 0x1f, R20 ;  /* 0x0000001fff157819 */ /* 0x000fe40000011414 */
[C---:B------:R-:W-:Y:S01]  /*1e10*/  ISETP.GE.OR P0, PT, R20.reuse, R9, P0 ;  /* 0x000000091400720c */ /* 0x040fe20000706670 */
[----:B-1----:R-:W-:Y:S01]  /*1e20*/  IMAD R3, R13, UR4, RZ ;  /* 0x000000040d037c24 */ /* 0x002fe2000f8e02ff */
[----:B------:R-:W-:-:S03]  /*1e30*/  IADD3 R4, P1, R20, R4, RZ ;  /* 0x0000000414047210 */ /* 0x000fc60007f3e0ff */
[----:B------:R-:W-:-:S05]  /*1e40*/  IMAD R3, R2, UR5, R3 ;  /* 0x0000000502037c24 */ /* 0x000fca000f8e0203 */
[----:B------:R-:W-:-:S03]  /*1e50*/  IADD3.X R5, R21, R5, R3, P1, !PT ;  /* 0x0000000515057210 */ /* 0x000fc60000ffe403 */
[----:B------:R-:W-:Y:S05]  /*1e60*/  @P0 BRA `(.L_x_32) ;  /* 0x0000004000300947 */ /* 0x000fea0003800000 */
[----:B------:R-:W0:Y:S01]  /*1e70*/  LDC.64 R6, c[0x0][0x5c8] ;  /* 0x00017200ff067b82 */ /* 0x000e220000000a00 */
[----:B-----5:R-:W-:Y:S01]  /*1e80*/  FSETP.NEU.AND P0, PT, R89, RZ, PT ;  /* 0x000000ff5900720b */ /* 0x020fe20003f0d000 */
[----:B------:R-:W-:Y:S01]  /*1e90*/  IMAD R3, R92, -0x2, R9 ;  /* 0xfffffffe5c037824 */ /* 0x000fe200078e0209 */
[----:B------:R-:W-:Y:S01]  /*1ea0*/  BSSY B0, `(.L_x_32) ;  /* 0x0000408000007945 */ /* 0x000fe20003800000 */
[----:B------:R-:W-:-:S04]  /*1eb0*/  IMAD.WIDE R102, R19, 0x40, R90 ;  /* 0x0000004013667825 */ /* 0x000fc800078e025a */
[----:B------:R-:W-:Y:S02]  /*1ec0*/  IMAD.IADD R3, R3, 0x1, -R20 ;  /* 0x0000000103037824 */ /* 0x000fe400078e0a14 */
[----:B------:R-:W-:-:S03]  /*1ed0*/  IMAD.IADD R0, R97, 0x1, -R0 ;  /* 0x0000000161007824 */ /* 0x000fc600078e0a00 */
[----:B------:R-:W-:-:S04]  /*1ee0*/  ISETP.GT.AND P2, PT, R3, RZ, PT ;  /* 0x000000ff0300720c */ /* 0x000fc80003f44270 */
[----:B------:R-:W-:Y:S01]  /*1ef0*/  ISETP.GT.AND P1, PT, R0, RZ, P2 ;  /* 0x000000ff0000720c */ /* 0x000fe20001724270 */
[-C--:B0-----:R-:W-:Y:S02]  /*1f00*/  IMAD R8, R103, R6.reuse, RZ ;  /* 0x0000000667087224 */ /* 0x081fe400078e02ff */
[----:B------:R-:W-:-:S04]  /*1f10*/  IMAD.WIDE.U32 R104, R102, R6, R4 ;  /* 0x0000000666687225 */ /* 0x000fc800078e0004 */
[----:B------:R-:W-:-:S04]  /*1f20*/  IMAD R5, R102, R7, R8 ;  /* 0x0000000766057224 */ /* 0x000fc800078e0208 */
[----:B------:R-:W-:Y:S01]  /*1f30*/  IMAD.IADD R9, R105, 0x1, R5 ;  /* 0x0000000169097824 */ /* 0x000fe200078e0205 */
[----:B------:R-:W-:Y:S06]  /*1f40*/  @!P0 BRA `(.L_x_33) ;  /* 0x0000002c00248947 */ /* 0x000fec0003800000 */
[----:B------:R-:W0:Y:S01]  /*1f50*/  LDC.64 R106, c[0x0][0x5b8] ;  /* 0x00016e00ff6a7b82 */ /* 0x000e220000000a00 */
[----:B------:R-:W-:-:S07]  /*1f60*/  ULDC.64 UR4, c[0x0][0x5c0] ;  /* 0x0001700000047ab9 */ /* 0x000fce0000000a00 */
[----:B------:R-:W1:Y:S08]  /*1f70*/  LDC.64 R108, c[0x0][0x5b0] ;  /* 0x00016c00ff6c7b82 */ /* 0x000e700000000a00 */
[----:B------:R-:W2:Y:S01]  /*1f80*/  LDC.64 R110, c[0x0][0x5a8] ;  /* 0x00016a00ff6e7b82 */ /* 0x000ea20000000a00 */
[-C--:B0-----:R-:W-:Y:S02]  /*1f90*/  IMAD R8, R13, R106.reuse, RZ ;  /* 0x0000006a0d087224 */ /* 0x081fe400078e02ff */
[----:B------:R-:W-:-:S04]  /*1fa0*/  IMAD.WIDE.U32 R4, R2, R106, R10 ;  /* 0x0000006a02047225 */ /* 0x000fc800078e000a */
[----:B------:R-:W-:Y:S01]  /*1fb0*/  IMAD R105, R2, R107, R8 ;  /* 0x0000006b02697224 */ /* 0x000fe200078e0208 */
[----:B------:R-:W-:Y:S01]  /*1fc0*/  IADD3 R12, P0, R20, R4, RZ ;  /* 0x00000004140c7210 */ /* 0x000fe20007f1e0ff */
[----:B-1----:R-:W-:-:S03]  /*1fd0*/  IMAD R4, R103, R108, RZ ;  /* 0x0000006c67047224 */ /* 0x002fc600078e02ff */
[----:B------:R-:W-:Y:S01]  /*1fe0*/  IADD3.X R13, R21, R5, R105, P0, !PT ;  /* 0x00000005150d7210 */ /* 0x000fe200007fe469 */
[C---:B------:R-:W-:Y:S02]  /*1ff0*/  IMAD R107, R102.reuse, R109, R4 ;  /* 0x0000006d666b7224 */ /* 0x040fe400078e0204 */
[----:B------:R-:W-:-:S04]  /*2000*/  IMAD.WIDE.U32 R4, R102, R108, R12 ;  /* 0x0000006c66047225 */ /* 0x000fc800078e000c */
[----:B------:R-:W-:Y:S01]  /*2010*/  IMAD.IADD R5, R5, 0x1, R107 ;  /* 0x0000000105057824 */ /* 0x000fe200078e026b */
[----:B--2---:R-:W-:-:S04]  /*2020*/  LEA R14, P0, R4, R110, 0x1 ;  /* 0x0000006e040e7211 */ /* 0x004fc800078008ff */
[----:B------:R-:W-:-:S05]  /*2030*/  LEA.HI.X R15, R4, R111, R5, 0x1, P0 ;  /* 0x0000006f040f7211 */ /* 0x000fca00000f0c05 */
[----:B------:R-:W2:Y:S01]  /*2040*/  @P1 LDG.E.LTC128B.U16 R19, desc[UR36][R14.64] ;  /* 0x000000240e131981 */ /* 0x000ea2000c1e1520 */
[----:B------:R-:W-:Y:S01]  /*2050*/  IMAD.WIDE.U32 R4, R102, R108, R20 ;  /* 0x0000006c66047225 */ /* 0x000fe200078e0014 */
[----:B------:R-:W-:Y:S02]  /*2060*/  BSSY B1, `(.L_x_34) ;  /* 0x0000015000017945 */ /* 0x000fe40003800000 */
[----:B------:R-:W-:-:S04]  /*2070*/  IADD3 R98, P0, R10, R4, RZ ;  /* 0x000000040a627210 */ /* 0x000fc80007f1e0ff */
[----:B------:R-:W-:Y:S02]  /*2080*/  IADD3.X R99, R11, R107, R5, P0, !PT ;  /* 0x0000006b0b637210 */ /* 0x000fe400007fe405 */
[----:B------:R-:W-:Y:S01]  /*2090*/  LEA R8, P0, R104, UR4, 0x1 ;  /* 0x0000000468087c11 */ /* 0x000fe2000f8008ff */
[----:B------:R-:W-:-:S03]  /*20a0*/  IMAD.WIDE.U32 R98, R2, R106, R98 ;  /* 0x0000006a02627225 */ /* 0x000fc600078e0062 */
[----:B------:R-:W-:Y:S02]  /*20b0*/  LEA.HI.X R9, R104, UR5, R9, 0x1, P0 ;  /* 0x0000000568097c11 */ /* 0x000fe400080f0c09 */
[----:B------:R-:W-:-:S04]  /*20c0*/  ISETP.GT.AND P0, PT, R3, 0x1, PT ;  /* 0x000000010300780c */ /* 0x000fc80003f04270 */
[----:B------:R-:W-:Y:S01]  /*20d0*/  ISETP.GT.AND P3, PT, R0, RZ, P0 ;  /* 0x000000ff0000720c */ /* 0x000fe20000764270 */
[----:B--2---:R-:W-:-:S05]  /*20e0*/  HADD2.F32 R4, -RZ, R19.H0_H0 ;  /* 0x20000013ff047230 */ /* 0x004fca0000004100 */
[----:B------:R-:W-:Y:S01]  /*20f0*/  FMUL R5, R4, R89 ;  /* 0x0000005904057220 */ /* 0x000fe20000400000 */
[----:B------:R-:W-:-:S03]  /*2100*/  LEA R4, P4, R98, R110, 0x1 ;  /* 0x0000006e62047211 */ /* 0x000fc600078808ff */
[----:B------:R-:W-:-:S05]  /*2110*/  FFMA R5, R24, R88, R5 ;  /* 0x0000005818057223 */ /* 0x000fca0000000005 */
[----:B------:R-:W-:Y:S01]  /*2120*/  F2FP.F16.F32.PACK_AB R14, RZ, R5 ;  /* 0x00000005ff0e723e */ /* 0x000fe200000000ff */
[----:B------:R-:W-:-:S03]  /*2130*/  IMAD.IADD R5, R105, 0x1, R99 ;  /* 0x0000000169057824 */ /* 0x000fc600078e0263 */
[----:B------:R-:W-:Y:S01]  /*2140*/  PRMT R15, R14, 0x7610, R15 ;  /* 0x000076100e0f7816 */ /* 0x000fe2000000000f */
[----:B------:R-:W-:Y:S01]  /*2150*/  IMAD.SHL.U32 R14, R108, 0x8, RZ ;  /* 0x000000086c0e7824 */ /* 0x000fe200078e00ff */
[----:B------:R-:W-:-:S03]  /*2160*/  LEA.HI.X R5, R98, R111, R5, 0x1, P4 ;  /* 0x0000006f62057211 */ /* 0x000fc600020f0c05 */
[----:B------:R0:W-:Y:S02]  /*2170*/  @P1 STG.E.U16 desc[UR36][R8.64], R15 ;  /* 0x0000000f08001986 */ /* 0x0001e4000c101524 */
[----:B0-----:R-:W-:Y:S01]  /*2180*/  SHF.L.U64.HI R15, R108, 0x3, R109 ;  /* 0x000000036c0f7819 */ /* 0x001fe2000001026d */
[----:B------:R-:W-:Y:S06]  /*2190*/  @!P3 BRA `(.L_x_35) ;  /* 0x000000000004b947 */ /* 0x000fec0003800000 */
[----:B------:R0:W5:Y:S02]  /*21a0*/  LDG.E.LTC128B.U16 R19, desc[UR36][R4.64+0x2] ;  /* 0x0000022404137981 */ /* 0x000164000c1e1520 */
.L_x_35:
[----:B------:R-:W-:Y:S05]  /*21b0*/  BSYNC B1 ;  /* 0x0000000000017941 */ /* 0x000fea0003800000 */
.L_x_34:
[----:B-----5:R-:W-:Y:S01]  /*21c0*/  HADD2.F32 R22, -RZ, R19.H0_H0 ;  /* 0x20000013ff167230 */ /* 0x020fe20000004100 */
[----:B------:R-:W-:Y:S01]  /*21d0*/  ISETP.GT.AND P2, PT, R0, 0x8, P2 ;  /* 0x000000080000780c */ /* 0x000fe20001744270 */
[----:B------:R-:W-:-:S04]  /*21e0*/  IMAD.WIDE.U32 R14, R102, R108, R14 ;  /* 0x0000006c660e7225 */ /* 0x000fc800078e000e */
[----:B------:R-:W-:Y:S01]  /*21f0*/  FMUL R22, R22, R89 ;  /* 0x0000005916167220 */ /* 0x000fe20000400000 */
[----:B------:R-:W-:Y:S01]  /*2200*/  IMAD.IADD R107, R107, 0x1, R15 ;  /* 0x000000016b6b7824 */ /* 0x000fe200078e020f */
[----:B------:R-:W-:Y:S02]  /*2210*/  IADD3 R15, P1, R12, R14, RZ ;  /* 0x0000000e0c0f7210 */ /* 0x000fe40007f3e0ff */
[----:B------:R-:W-:-:S03]  /*2220*/  FFMA R22, R25, R88, R22 ;  /* 0x0000005819167223 */ /* 0x000fc60000000016 */
[----:B------:R-:W-:Y:S01]  /*2230*/  IMAD.X R24, R107, 0x1, R13, P1 ;  /* 0x000000016b187824 */ /* 0x000fe200008e060d */
[C---:B------:R-:W-:Y:S02]  /*2240*/  LEA R12, P1, R15.reuse, R110, 0x1 ;  /* 0x0000006e0f0c7211 */ /* 0x040fe400078208ff */
[----:B------:R-:W-:Y:S02]  /*2250*/  F2FP.F16.F32.PACK_AB R22, RZ, R22 ;  /* 0x00000016ff16723e */ /* 0x000fe400000000ff */
[----:B------:R-:W-:-:S03]  /*2260*/  LEA.HI.X R13, R15, R111, R24, 0x1, P1 ;  /* 0x0000006f0f0d7211 */ /* 0x000fc600008f0c18 */
[----:B------:R1:W-:Y:S04]  /*2270*/  @P3 STG.E.U16 desc[UR36][R8.64+0x2], R22 ;  /* 0x0000021608003986 */ /* 0x0003e8000c101524 */
[----:B------:R-:W2:Y:S01]  /*2280*/  @P2 LDG.E.LTC128B.U16 R19, desc[UR36][R12.64] ;  /* 0x000000240c132981 */ /* 0x000ea2000c1e1520 */
[----:B------:R-:W-:Y:S01]  /*2290*/  IADD3 R14, P1, P3, R10, R14, R20 ;  /* 0x0000000e0a0e7210 */ /* 0x000fe20007b3e014 */
[----:B------:R-:W-:Y:S01]  /*22a0*/  BSSY B1, `(.L_x_36) ;  /* 0x0000011000017945 */ /* 0x000fe20003800000 */
[----:B------:R-:W-:Y:S02]  /*22b0*/  SHF.L.U64.HI R7, R6, 0x4, R7 ;  /* 0x0000000406077819 */ /* 0x000fe40000010207 */
[----:B------:R-:W-:Y:S02]  /*22c0*/  IADD3.X R15, R11, R107, R21, P1, P3 ;  /* 0x0000006b0b0f7210 */ /* 0x000fe40000fe6415 */
[----:B------:R-:W-:Y:S01]  /*22d0*/  ISETP.GT.AND P0, PT, R0, 0x8, P0 ;  /* 0x000000080000780c */ /* 0x000fe20000704270 */
[----:B------:R-:W-:-:S04]  /*22e0*/  IMAD.WIDE.U32 R14, R2, R106, R14 ;  /* 0x0000006a020e7225 */ /* 0x000fc800078e000e */
[----:B------:R-:W-:Y:S02]  /*22f0*/  IMAD.IADD R2, R105, 0x1, R15 ;  /* 0x0000000169027824 */ /* 0x000fe400078e020f */
[----:B--2---:R-:W-:-:S05]  /*2300*/  HADD2.F32 R10, -RZ, R19.H0_H0 ;  /* 0x20000013ff0a7230 */ /* 0x004fca0000004100 */
[----:B------:R-:W-:Y:S01]  /*2310*/  FMUL R11, R10, R89 ;  /* 0x000000590a0b7220 */ /* 0x000fe20000400000 */
[----:B------:R-:W-:Y:S02]  /*2320*/  LEA R10, P1, R6, R8, 0x4 ;  /* 0x00000008060a7211 */ /* 0x000fe400078220ff */
[----:B------:R-:W-:Y:S01]  /*2330*/  LEA R6, P3, R14, R110, 0x1 ;  /* 0x0000006e0e067211 */ /* 0x000fe200078608ff */
[----:B------:R-:W-:-:S05]  /*2340*/  FFMA R11, R26, R88, R11 ;  /* 0x000000581a0b7223 */ /* 0x000fca000000000b */
[----:B------:R-:W-:Y:S01]  /*2350*/  F2FP.F16.F32.PACK_AB R12, RZ, R11 ;  /* 0x0000000bff0c723e */ /* 0x000fe200000000ff */
[----:B------:R-:W-:Y:S01]  /*2360*/  IMAD.X R11, R7, 0x1, R9, P1 ;  /* 0x00000001070b7824 */ /* 0x000fe200008e0609 */
[----:B------:R-:W-:-:S04]  /*2370*/  LEA.HI.X R7, R14, R111, R2, 0x1, P3 ;  /* 0x0000006f0e077211 */ /* 0x000fc800018f0c02 */
[----:B------:R1:W-:Y:S01]  /*2380*/  @P2 STG.E.U16 desc[UR36][R10.64], R12 ;  /* 0x0000000c0a002986 */ /* 0x0003e2000c101524 */
[----:B------:R-:W-:Y:S05]  /*2390*/  @!P0 BRA `(.L_x_37) ;  /* 0x0000000000048947 */ /* 0x000fea0003800000 */
[----:B------:R2:W5:Y:S02]  /*23a0*/  LDG.E.LTC128B.U16 R19, desc[UR36][R6.64+0x2] ;  /* 0x0000022406137981 */ /* 0x000564000c1e1520 */
.L_x_37:
[----:B------:R-:W-:Y:S05]  /*23b0*/  BSYNC B1 ;  /* 0x0000000000017941 */ /* 0x000fea0003800000 */
.L_x_36:
[----:B-----5:R-:W-:Y:S01]  /*23c0*/  HADD2.F32 R2, -RZ, R19.H0_H0 ;  /* 0x20000013ff027230 */ /* 0x020fe20000004100 */
[----:B------:R-:W-:Y:S01]  /*23d0*/  ISETP.GT.AND P1, PT, R3, 0x8, PT ;  /* 0x000000080300780c */ /* 0x000fe20003f24270 */
[----:B------:R-:W-:Y:S03]  /*23e0*/  BSSY B1, `(.L_x_38) ;  /* 0x0000008000017945 */ /* 0x000fe60003800000 */
[----:B------:R-:W-:Y:S01]  /*23f0*/  FMUL R2, R2, R89 ;  /* 0x0000005902027220 */ /* 0x000fe20000400000 */
[----:B------:R-:W-:-:S03]  /*2400*/  ISETP.GT.AND P2, PT, R0, RZ, P1 ;  /* 0x000000ff0000720c */ /* 0x000fc60000f44270 */
[----:B------:R-:W-:-:S05]  /*2410*/  FFMA R2, R27, R88, R2 ;  /* 0x000000581b027223 */ /* 0x000fca0000000002 */
[----:B------:R-:W-:-:S05]  /*2420*/  F2FP.F16.F32.PACK_AB R2, RZ, R2 ;  /* 0x00000002ff02723e */ /* 0x000fca00000000ff */
[----:B------:R3:W-:Y:S01]  /*2430*/  @P0 STG.E.U16 desc[UR36][R10.64+0x2], R2 ;  /* 0x000002020a000986 */ /* 0x0007e2000c101524 */
[----:B------:R-:W-:Y:S05]  /*2440*/  @!P2 BRA `(.L_x_39) ;  /* 0x000000000004a947 */ /* 0x000fea0003800000 */
[----:B------:R4:W5:Y:S02]  /*2450*/  LDG.E.LTC128B.U16 R19, desc[UR36][R4.64+0x10] ;  /* 0x0000102404137981 */ /* 0x000964000c1e1520 */
.L_x_39:
[----:B------:R-:W-:Y:S05]  /*2460*/  BSYNC B1 ;  /* 0x0000000000017941 */ /* 0x000fea0003800000 */
.L_x_38:
[----:B---3-5:R-:W-:Y:S01]  /*2470*/  HADD2.F32 R2, -RZ, R19.H0_H0 ;  /* 0x20000013ff027230 */ /* 0x028fe20000004100 */
        /* <DEDUP_REMOVED lines=9> */
.L_x_41:
[----:B------:R-:W-:Y:S05]  /*2510*/  BSYNC B1 ;  /* 0x0000000000017941 */ /* 0x000fea0003800000 */
.L_x_40:
[----:B-----5:R-:W-:Y:S01]  /*2520*/  HADD2.F32 R2, -RZ, R19.H0_H0 ;  /* 0x20000013ff027230 */ /* 0x020fe20000004100 */
[----:B------:R-:W-:Y:S01]  /*2530*/  ISETP.GT.AND P1, PT, R0, 0x8, P1 ;  /* 0x000000080000780c */ /* 0x000fe20000f24270 */
[----:B------:R-:W-:Y:S03]  /*2540*/  BSSY B1, `(.L_x_42) ;  /* 0x0000007000017945 */ /* 0x000fe60003800000 */
[----:B------:R-:W-:-:S04]  /*2550*/  FMUL R2, R2, R89 ;  /* 0x0000005902027220 */ /* 0x000fc80000400000 */
[----:B------:R-:W-:-:S05]  /*2560*/  FFMA R2, R29, R88, R2 ;  /* 0x000000581d027223 */ /* 0x000fca0000000002 */
[----:B------:R-:W-:-:S05]  /*2570*/  F2FP.F16.F32.PACK_AB R2, RZ, R2 ;  /* 0x00000002ff02723e */ /* 0x000fca00000000ff */
[----:B------:R0:W-:Y:S01]  /*2580*/  @P3 STG.E.U16 desc[UR36][R8.64+0x12], R2 ;  /* 0x0000120208003986 */ /* 0x0001e2000c101524 */
[----:B------:R-:W-:Y:S05]  /*2590*/  @!P1 BRA `(.L_x_43) ;  /* 0x0000000000049947 */ /* 0x000fea0003800000 */
[----:B------:R0:W5:Y:S02]  /*25a0*/  LDG.E.LTC128B.U16 R19, desc[UR36][R6.64+0x10] ;  /* 0x0000102406137981 */ /* 0x000164000c1e1520 */
.L_x_43:
[----:B------:R-:W-:Y:S05]  /*25b0*/  BSYNC B1 ;  /* 0x0000000000017941 */ /* 0x000fea0003800000 */
.L_x_42:
[----:B0----5:R-:W-:Y:S01]  /*25c0*/  HADD2.F32 R2, -RZ, R19.H0_H0 ;  /* 0x20000013ff027230 */ /* 0x021fe20000004100 */
[----:B------:R-:W-:Y:S01]  /*25d0*/  ISETP.GT.AND P0, PT, R0, 0x8, P0 ;  /* 0x000000080000780c */ /* 0x000fe20000704270 */
[----:B------:R-:W-:Y:S03]  /*25e0*/  BSSY B1, `(.L_x_44) ;  /* 0x0000007000017945 */ /* 0x000fe60003800000 */
[----:B---3--:R-:W-:-:S04]  /*25f0*/  FMUL R13, R2, R89 ;  /* 0x00000059020d7220 */ /* 0x008fc80000400000 */
[----:B------:R-:W-:-:S05]  /*2600*/  FFMA R13, R30, R88, R13 ;  /* 0x000000581e0d7223 */ /* 0x000fca000000000d */
[----:B------:R-:W-:-:S05]  /*2610*/  F2FP.F16.F32.PACK_AB R13, RZ, R13 ;  /* 0x0000000dff0d723e */ /* 0x000fca00000000ff */
[----:B------:R0:W-:Y:S01]  /*2620*/  @P1 STG.E.U16 desc[UR36][R10.64+0x10], R13 ;  /* 0x0000100d0a001986 */ /* 0x0001e2000c101524 */
[----:B------:R-:W-:Y:S05]  /*2630*/  @!P0 BRA `(.L_x_45) ;  /* 0x0000000000048947 */ /* 0x000fea0003800000 */
[----:B------:R3:W5:Y:S02]  /*2640*/  LDG.E.LTC128B.U16 R19, desc[UR36][R6.64+0x12] ;  /* 0x0000122406137981 */ /* 0x000764000c1e1520 */
.L_x_45:
[----:B------:R-:W-:Y:S05]  /*2650*/  BSYNC B1 ;  /* 0x0000000000017941 */ /* 0x000fea0003800000 */
.L_x_44:
        /* <DEDUP_REMOVED lines=10> */
.L_x_47:
[----:B------:R-:W-:Y:S05]  /*2700*/  BSYNC B1 ;  /* 0x0000000000017941 */ /* 0x000fea0003800000 */
.L_x_46:
[----:B0----5:R-:W-:Y:S01]  /*2710*/  HADD2.F32 R2, -RZ, R19.H0_H0 ;  /* 0x20000013ff027230 */ /* 0x021fe20000004100 */
        /* <DEDUP_REMOVED lines=9> */
.L_x_49:
[----:B------:R-:W-:Y:S05]  /*27b0*/  BSYNC B1 ;  /* 0x0000000000017941 */ /* 0x000fea0003800000 */
.L_x_48:
        /* <DEDUP_REMOVED lines=9> */
.L_x_51:
[----:B------:R-:W-:Y:S05]  /*2850*/  BSYNC B1 ;  /* 0x0000000000017941 */ /* 0x000fea0003800000 */
.L_x_50:
[----:B0----5:R-:W-:Y:S01]  /*2860*/  HADD2.F32 R2, -RZ, R19.H0_H0 ;  /* 0x20000013ff027230 */ /* 0x021fe20000004100 */
        /* <DEDUP_REMOVED lines=8> */
.L_x_53:
[----:B------:R-:W-:Y:S05]  /*28f0*/  BSYNC B1 ;  /* 0x0000000000017941 */ /* 0x000fea0003800000 */
.L_x_52:
        /* <DEDUP_REMOVED lines=10> */
.L_x_55:
[----:B------:R-:W-:Y:S05]  /*29a0*/  BSYNC B1 ;  /* 0x0000000000017941 */ /* 0x000fea0003800000 */
.L_x_54:
        /* <DEDUP_REMOVED lines=10> */
.L_x_57:
[----:B------:R-:W-:Y:S05]  /*2a50*/  BSYNC B1 ;  /* 0x0000000000017941 */ /* 0x000fea0003800000 */
.L_x_56:
        /* <DEDUP_REMOVED lines=9> */
.L_x_59:
[----:B------:R-:W-:Y:S05]  /*2af0*/  BSYNC B1 ;  /* 0x0000000000017941 */ /* 0x000fea0003800000 */
.L_x_58:
        /* <DEDUP_REMOVED lines=9> */
.L_x_61:
[----:B------:R-:W-:Y:S05]  /*2b90*/  BSYNC B1 ;  /* 0x0000000000017941 */ /* 0x000fea0003800000 */
.L_x_60:
        /* <DEDUP_REMOVED lines=10> */
.L_x_63:
[----:B------:R-:W-:Y:S05]  /*2c40*/  BSYNC B1 ;  /* 0x0000000000017941 */ /* 0x000fea0003800000 */
.L_x_62:
        /* <DEDUP_REMOVED lines=10> */
.L_x_65:
[----:B------:R-:W-:Y:S05]  /*2cf0*/  BSYNC B1 ;  /* 0x0000000000017941 */ /* 0x000fea0003800000 */
.L_x_64:
        /* <DEDUP_REMOVED lines=9> */
.L_x_67:
[----:B------:R-:W-:Y:S05]  /*2d90*/  BSYNC B1 ;  /* 0x0000000000017941 */ /* 0x000fea0003800000 */
.L_x_66:
        /* <DEDUP_REMOVED lines=9> */
.L_x_69:
[----:B------:R-:W-:Y:S05]  /*2e30*/  BSYNC B1 ;  /* 0x0000000000017941 */ /* 0x000fea0003800000 */
.L_x_68:
        /* <DEDUP_REMOVED lines=10> */
.L_x_71:
[----:B------:R-:W-:Y:S05]  /*2ee0*/  BSYNC B1 ;  /* 0x0000000000017941 */ /* 0x000fea0003800000 */
.L_x_70:
        /* <DEDUP_REMOVED lines=10> */
.L_x_73:
[----:B------:R-:W-:Y:S05]  /*2f90*/  BSYNC B1 ;  /* 0x0000000000017941 */ /* 0x000fea0003800000 */
.L_x_72:
        /* <DEDUP_REMOVED lines=9> */
.L_x_75:
[----:B------:R-:W-:Y:S05]  /*3030*/  BSYNC B1 ;  /* 0x0000000000017941 */ /* 0x000fea0003800000 */
.L_x_74:
        /* <DEDUP_REMOVED lines=9> */
.L_x_77:
[----:B------:R-:W-:Y:S05]  /*30d0*/  BSYNC B1 ;  /* 0x0000000000017941 */ /* 0x000fea0003800000 */
.L_x_76:
        /* <DEDUP_REMOVED lines=10> */
.L_x_79:
[----:B------:R-:W-:Y:S05]  /*3180*/  BSYNC B1 ;  /* 0x0000000000017941 */ /* 0x000fea0003800000 */
.L_x_78:
        /* <DEDUP_REMOVED lines=10> */
.L_x_81:
[----:B------:R-:W-:Y:S05]  /*3230*/  BSYNC B1 ;  /* 0x0000000000017941 */ /* 0x000fea0003800000 */
.L_x_80:
        /* <DEDUP_REMOVED lines=9> */
.L_x_83:
[----:B------:R-:W-:Y:S05]  /*32d0*/  BSYNC B1 ;  /* 0x0000000000017941 */ /* 0x000fea0003800000 */
.L_x_82:
        /* <DEDUP_REMOVED lines=9> */
.L_x_85:
[----:B------:R-:W-:Y:S05]  /*3370*/  BSYNC B1 ;  /* 0x0000000000017941 */ /* 0x000fea0003800000 */
.L_x_84:
        /* <DEDUP_REMOVED lines=10> */
.L_x_87:
[----:B------:R-:W-:Y:S05]  /*3420*/  BSYNC B1 ;  /* 0x0000000000017941 */ /* 0x000fea0003800000 */
.L_x_86:
        /* <DEDUP_REMOVED lines=10> */
.L_x_89:
[----:B------:R-:W-:Y:S05]  /*34d0*/  BSYNC B1 ;  /* 0x0000000000017941 */ /* 0x000fea0003800000 */
.L_x_88:
        /* <DEDUP_REMOVED lines=9> */
.L_x_91:
[----:B------:R-:W-:Y:S05]  /*3570*/  BSYNC B1 ;  /* 0x0000000000017941 */ /* 0x000fea0003800000 */
.L_x_90:
        /* <DEDUP_REMOVED lines=9> */
.L_x_93:
[----:B------:R-:W-:Y:S05]  /*3610*/  BSYNC B1 ;  /* 0x0000000000017941 */ /* 0x000fea0003800000 */
.L_x_92:
        /* <DEDUP_REMOVED lines=10> */
.L_x_95:
[----:B------:R-:W-:Y:S05]  /*36c0*/  BSYNC B1 ;  /* 0x0000000000017941 */ /* 0x000fea0003800000 */
.L_x_94:
        /* <DEDUP_REMOVED lines=10> */
.L_x_97:
[----:B------:R-:W-:Y:S05]  /*3770*/  BSYNC B1 ;  /* 0x0000000000017941 */ /* 0x000fea0003800000 */
.L_x_96:
        /* <DEDUP_REMOVED lines=9> */
.L_x_99:
[----:B------:R-:W-:Y:S05]  /*3810*/  BSYNC B1 ;  /* 0x0000000000017941 */ /* 0x000fea0003800000 */
.L_x_98:
        /* <DEDUP_REMOVED lines=9> */
.L_x_101:
[----:B------:R-:W-:Y:S05]  /*38b0*/  BSYNC B1 ;  /* 0x0000000000017941 */ /* 0x000fea0003800000 */
.L_x_100:
        /* <DEDUP_REMOVED lines=10> */
.L_x_103:
[----:B------:R-:W-:Y:S05]  /*3960*/  BSYNC B1 ;  /* 0x0000000000017941 */ /* 0x000fea0003800000 */
.L_x_102:
        /* <DEDUP_REMOVED lines=10> */
.L_x_105:
[----:B------:R-:W-:Y:S05]  /*3a10*/  BSYNC B1 ;  /* 0x0000000000017941 */ /* 0x000fea0003800000 */
.L_x_104:
        /* <DEDUP_REMOVED lines=9> */
.L_x_107:
[----:B------:R-:W-:Y:S05]  /*3ab0*/  BSYNC B1 ;  /* 0x0000000000017941 */ /* 0x000fea0003800000 */
.L_x_106:
        /* <DEDUP_REMOVED lines=9> */
.L_x_109:
[----:B------:R-:W-:Y:S05]  /*3b50*/  BSYNC B1 ;  /* 0x0000000000017941 */ /* 0x000fea0003800000 */
.L_x_108:
        /* <DEDUP_REMOVED lines=10> */
.L_x_111:
[----:B------:R-:W-:Y:S05]  /*3c00*/  BSYNC B1 ;  /* 0x0000000000017941 */ /* 0x000fea0003800000 */
.L_x_110:
        /* <DEDUP_REMOVED lines=10> */
.L_x_113:
[----:B------:R-:W-:Y:S05]  /*3cb0*/  BSYNC B1 ;  /* 0x0000000000017941 */ /* 0x000fea0003800000 */
.L_x_112:
        /* <DEDUP_REMOVED lines=9> */
.L_x_115:
[----:B------:R-:W-:Y:S05]  /*3d50*/  BSYNC B1 ;  /* 0x0000000000017941 */ /* 0x000fea0003800000 */
.L_x_114:
        /* <DEDUP_REMOVED lines=9> */
.L_x_117:
[----:B------:R-:W-:Y:S05]  /*3df0*/  BSYNC B1 ;  /* 0x0000000000017941 */ /* 0x000fea0003800000 */
.L_x_116:
        /* <DEDUP_REMOVED lines=10> */
.L_x_119:
[----:B------:R-:W-:Y:S05]  /*3ea0*/  BSYNC B1 ;  /* 0x0000000000017941 */ /* 0x000fea0003800000 */
.L_x_118:
        /* <DEDUP_REMOVED lines=10> */
.L_x_121:
[----:B------:R-:W-:Y:S05]  /*3f50*/  BSYNC B1 ;  /* 0x0000000000017941 */ /* 0x000fea0003800000 */
.L_x_120:
        /* <DEDUP_REMOVED lines=9> */
.L_x_123:
[----:B------:R-:W-:Y:S05]  /*3ff0*/  BSYNC B1 ;  /* 0x0000000000017941 */ /* 0x000fea0003800000 */
.L_x_122:
        /* <DEDUP_REMOVED lines=9> */
.L_x_125:
[----:B------:R-:W-:Y:S05]  /*4090*/  BSYNC B1 ;  /* 0x0000000000017941 */ /* 0x000fea0003800000 */
.L_x_124:
        /* <DEDUP_REMOVED lines=10> */
.L_x_127:
[----:B------:R-:W-:Y:S05]  /*4140*/  BSYNC B1 ;  /* 0x0000000000017941 */ /* 0x000fea0003800000 */
.L_x_126:
        /* <DEDUP_REMOVED lines=10> */
.L_x_129:
[----:B------:R-:W-:Y:S05]  /*41f0*/  BSYNC B1 ;  /* 0x0000000000017941 */ /* 0x000fea0003800000 */
.L_x_128:
        /* <DEDUP_REMOVED lines=9> */
.L_x_131:
[----:B------:R-:W-:Y:S05]  /*4290*/  BSYNC B1 ;  /* 0x0000000000017941 */ /* 0x000fea0003800000 */
.L_x_130:
        /* <DEDUP_REMOVED lines=9> */
.L_x_133:
[----:B------:R-:W-:Y:S05]  /*4330*/  BSYNC B1 ;  /* 0x0000000000017941 */ /* 0x000fea0003800000 */
.L_x_132:
        /* <DEDUP_REMOVED lines=10> */
.L_x_135:
[----:B------:R-:W-:Y:S05]  /*43e0*/  BSYNC B1 ;  /* 0x0000000000017941 */ /* 0x000fea0003800000 */
.L_x_134:
        /* <DEDUP_REMOVED lines=10> */
.L_x_137:
[----:B------:R-:W-:Y:S05]  /*4490*/  BSYNC B1 ;  /* 0x0000000000017941 */ /* 0x000fea0003800000 */
.L_x_136:
        /* <DEDUP_REMOVED lines=9> */
.L_x_139:
[----:B------:R-:W-:Y:S05]  /*4530*/  BSYNC B1 ;  /* 0x0000000000017941 */ /* 0x000fea0003800000 */
.L_x_138:
        /* <DEDUP_REMOVED lines=9> */
.L_x_141:
[----:B------:R-:W-:Y:S05]  /*45d0*/  BSYNC B1 ;  /* 0x0000000000017941 */ /* 0x000fea0003800000 */
.L_x_140:
        /* <DEDUP_REMOVED lines=10> */
.L_x_143:
[----:B------:R-:W-:Y:S05]  /*4680*/  BSYNC B1 ;  /* 0x0000000000017941 */ /* 0x000fea0003800000 */
.L_x_142:
        /* <DEDUP_REMOVED lines=10> */
.L_x_145:
[----:B------:R-:W-:Y:S05]  /*4730*/  BSYNC B1 ;  /* 0x0000000000017941 */ /* 0x000fea0003800000 */
.L_x_144:
        /* <DEDUP_REMOVED lines=9> */
.L_x_147:
[----:B------:R-:W-:Y:S05]  /*47d0*/  BSYNC B1 ;  /* 0x0000000000017941 */ /* 0x000fea0003800000 */
.L_x_146:
        /* <DEDUP_REMOVED lines=9> */
.L_x_149:
[----:B------:R-:W-:Y:S05]  /*4870*/  BSYNC B1 ;  /* 0x0000000000017941 */ /* 0x000fea0003800000 */
.L_x_148:
        /* <DEDUP_REMOVED lines=10> */
.L_x_151:
[----:B------:R-:W-:Y:S05]  /*4920*/  BSYNC B1 ;  /* 0x0000000000017941 */ /* 0x000fea0003800000 */
.L_x_150:
[----:B0----5:R-:W-:Y:S01]  /*4930*/  HADD2.F32 R2, -RZ, R19.H0_H0 ;  /* 0x20000013ff027230 */ /* 0x021fe20000004100 */
[----:B------:R-:W-:Y:S01]  /*4940*/  ISETP.GT.AND P0, PT, R3, 0x79, PT ;  /* 0x000000790300780c */ /* 0x000fe20003f04270 */
[----:B------:R-:W-:Y:S01]  /*4950*/  @P2 IMAD.MOV.U32 R3, RZ, RZ, R9 ;  /* 0x000000ffff032224 */ /* 0x000fe200078e0009 */
[----:B------:R-:W-:Y:S02]  /*4960*/  BSSY B1, `(.L_x_152) ;  /* 0x0000009000017945 */ /* 0x000fe40003800000 */
[----:B------:R-:W-:Y:S01]  /*4970*/  FMUL R13, R2, R89 ;  /* 0x00000059020d7220 */ /* 0x000fe20000400000 */
[----:B------:R-:W-:Y:S01]  /*4980*/  @P2 IMAD.MOV.U32 R2, RZ, RZ, R8 ;  /* 0x000000ffff022224 */ /* 0x000fe200078e0008 */
[----:B------:R-:W-:Y:S02]  /*4990*/  ISETP.GT.AND P3, PT, R0, RZ, P0 ;  /* 0x000000ff0000720c */ /* 0x000fe40000764270 */
[----:B------:R-:W-:-:S05]  /*49a0*/  FFMA R13, R84, R88, R13 ;  /* 0x00000058540d7223 */ /* 0x000fca000000000d */
[----:B------:R-:W-:-:S05]  /*49b0*/  F2FP.F16.F32.PACK_AB R13, RZ, R13 ;  /* 0x0000000dff0d723e */ /* 0x000fca00000000ff */
[----:B------:R0:W-:Y:S01]  /*49c0*/  @P2 STG.E.U16 desc[UR36][R2.64+0xf0], R13 ;  /* 0x0000f00d02002986 */ /* 0x0001e2000c101524 */
[----:B------:R-:W-:Y:S05]  /*49d0*/  @!P3 BRA `(.L_x_153) ;  /* 0x000000000004b947 */ /* 0x000fea0003800000 */
[----:B------:R0:W5:Y:S02]  /*49e0*/  LDG.E.LTC128B.U16 R19, desc[UR36][R4.64+0xf2] ;  /* 0x0000f22404137981 */ /* 0x000164000c1e1520 */
.L_x_153:
[----:B------:R-:W-:Y:S05]  /*49f0*/  BSYNC B1 ;  /* 0x0000000000017941 */ /* 0x000fea0003800000 */
.L_x_152:
        /* <DEDUP_REMOVED lines=9> */
.L_x_155:
[----:B------:R-:W-:Y:S05]  /*4a90*/  BSYNC B1 ;  /* 0x0000000000017941 */ /* 0x000fea0003800000 */
.L_x_154:
[----:B0----5:R-:W-:Y:S01]  /*4aa0*/  HADD2.F32 R2, -RZ, R19.H0_H0 ;  /* 0x20000013ff027230 */ /* 0x021fe20000004100 */
[----:B------:R-:W-:Y:S01]  /*4ab0*/  ISETP.GT.AND P0, PT, R0, 0x8, P0 ;  /* 0x000000080000780c */ /* 0x000fe20000704270 */
[----:B------:R-:W-:Y:S03]  /*4ac0*/  BSSY B1, `(.L_x_156) ;  /* 0x000000a000017945 */ /* 0x000fe60003800000 */
[----:B------:R-:W-:Y:S01]  /*4ad0*/  FMUL R3, R2, R89 ;  /* 0x0000005902037220 */ /* 0x000fe20000400000 */
[----:B------:R-:W-:-:S03]  /*4ae0*/  @P1 IMAD.MOV.U32 R2, RZ, RZ, R10 ;  /* 0x000000ffff021224 */ /* 0x000fc600078e000a */
[----:B------:R-:W-:-:S05]  /*4af0*/  FFMA R3, R86, R88, R3 ;  /* 0x0000005856037223 */ /* 0x000fca0000000003 */
[----:B------:R-:W-:-:S04]  /*4b00*/  F2FP.F16.F32.PACK_AB R3, RZ, R3 ;  /* 0x00000003ff03723e */ /* 0x000fc800000000ff */
[----:B----4-:R-:W-:Y:S01]  /*4b10*/  PRMT R4, R3, 0x7610, R4 ;  /* 0x0000761003047816 */ /* 0x010fe20000000004 */
[----:B------:R-:W-:-:S05]  /*4b20*/  @P1 IMAD.MOV.U32 R3, RZ, RZ, R11 ;  /* 0x000000ffff031224 */ /* 0x000fca00078e000b */
[----:B------:R0:W-:Y:S01]  /*4b30*/  @P1 STG.E.U16 desc[UR36][R2.64+0xf0], R4 ;  /* 0x0000f00402001986 */ /* 0x0001e2000c101524 */
[----:B------:R-:W-:Y:S05]  /*4b40*/  @!P0 BRA `(.L_x_157) ;  /* 0x0000000000048947 */ /* 0x000fea0003800000 */
[----:B------:R4:W5:Y:S02]  /*4b50*/  LDG.E.LTC128B.U16 R19, desc[UR36][R6.64+0xf2] ;  /* 0x0000f22406137981 */ /* 0x000964000c1e1520 */
.L_x_157:
[----:B------:R-:W-:Y:S05]  /*4b60*/  BSYNC B1 ;  /* 0x0000000000017941 */ /* 0x000fea0003800000 */
.L_x_156:
[----:B------:R-:W-:Y:S05]  /*4b70*/  @!P0 BRA `(.L_x_158) ;  /* 0x0000001000e88947 */ /* 0x000fea0003800000 */
[----:B-----5:R-:W-:-:S05]  /*4b80*/  HADD2.F32 R0, -RZ, R19.H0_H0 ;  /* 0x20000013ff007230 */ /* 0x020fca0000004100 */
[----:B------:R-:W-:-:S04]  /*4b90*/  FMUL R0, R0, R89 ;  /* 0x0000005900007220 */ /* 0x000fc80000400000 */
[----:B------:R-:W-:-:S05]  /*4ba0*/  FFMA R0, R87, R88, R0 ;  /* 0x0000005857007223 */ /* 0x000fca0000000000 */
[----:B------:R-:W-:-:S05]  /*4bb0*/  F2FP.F16.F32.PACK_AB R0, RZ, R0 ;  /* 0x00000000ff00723e */ /* 0x000fca00000000ff */
[----:B------:R0:W-:Y:S01]  /*4bc0*/  STG.E.U16 desc[UR36][R10.64+0xf2], R0 ;  /* 0x0000f2000a007986 */ /* 0x0001e2000c101524 */
[----:B------:R-:W-:Y:S05]  /*4bd0*/  BRA `(.L_x_158) ;  /* 0x0000001000d07947 */ /* 0x000fea0003800000 */
.L_x_33:
[----:B------:R-:W-:Y:S01]  /*4be0*/  ISETP.GT.AND P0, PT, R3, 0x1, PT ;  /* 0x000000010300780c */ /* 0x000fe20003f04270 */
[----:B------:R-:W-:Y:S01]  /*4bf0*/  ULDC.64 UR4, c[0x0][0x5c0] ;  /* 0x0001700000047ab9 */ /* 0x000fe20000000a00 */
[-C--:B------:R-:W-:Y:S01]  /*4c00*/  FMUL R24, R24, R88.reuse ;  /* 0x0000005818187220 */ /* 0x080fe20000400000 */
[-C--:B------:R-:W-:Y:S01]  /*4c10*/  FMUL R25, R25, R88.reuse ;  /* 0x0000005819197220 */ /* 0x080fe20000400000 */
[----:B------:R-:W-:Y:S01]  /*4c20*/  ISETP.GT.AND P3, PT, R0, RZ, P0 ;  /* 0x000000ff0000720c */ /* 0x000fe20000764270 */
[-C--:B------:R-:W-:Y:S01]  /*4c30*/  FMUL R26, R26, R88.reuse ;  /* 0x000000581a1a7220 */ /* 0x080fe20000400000 */
[----:B------:R-:W-:Y:S01]  /*4c40*/  LEA R4, P4, R104, UR4, 0x1 ;  /* 0x0000000468047c11 */ /* 0x000fe2000f8808ff */
[----:B------:R-:W-:Y:S01]  /*4c50*/  FMUL R27, R27, R88 ;  /* 0x000000581b1b7220 */ /* 0x000fe20000400000 */
[----:B------:R-:W-:Y:S01]  /*4c60*/  F2FP.F16.F32.PACK_AB R24, RZ, R24 ;  /* 0x00000018ff18723e */ /* 0x000fe200000000ff */
[-C--:B------:R-:W-:Y:S01]  /*4c70*/  FMUL R28, R28, R88.reuse ;  /* 0x000000581c1c7220 */ /* 0x080fe20000400000 */
[----:B------:R-:W-:Y:S01]  /*4c80*/  LEA.HI.X R5, R104, UR5, R9, 0x1, P4 ;  /* 0x0000000568057c11 */ /* 0x000fe2000a0f0c09 */
[-C--:B------:R-:W-:Y:S01]  /*4c90*/  FMUL R29, R29, R88.reuse ;  /* 0x000000581d1d7220 */ /* 0x080fe20000400000 */
[----:B------:R-:W-:Y:S01]  /*4ca0*/  F2FP.F16.F32.PACK_AB R25, RZ, R25 ;  /* 0x00000019ff19723e */ /* 0x000fe200000000ff */
[-C--:B------:R-:W-:Y:S01]  /*4cb0*/  FMUL R30, R30, R88.reuse ;  /* 0x000000581e1e7220 */ /* 0x080fe20000400000 */
[----:B------:R-:W-:Y:S01]  /*4cc0*/  SHF.L.U64.HI R7, R6, 0x4, R7 ;  /* 0x0000000406077819 */ /* 0x000fe20000010207 */
[----:B------:R-:W-:Y:S01]  /*4cd0*/  @P1 STG.E.U16 desc[UR36][R4.64], R24 ;  /* 0x0000001804001986 */ /* 0x000fe2000c101524 */
[----:B------:R-:W-:Y:S01]  /*4ce0*/  ISETP.GT.AND P1, PT, R3, 0x8, PT ;  /* 0x000000080300780c */ /* 0x000fe20003f24270 */
[----:B------:R-:W-:Y:S01]  /*4cf0*/  FMUL R31, R31, R88 ;  /* 0x000000581f1f7220 */ /* 0x000fe20000400000 */
[----:B------:R-:W-:Y:S01]  /*4d00*/  ISETP.GT.AND P4, PT, R0, 0x8, P0 ;  /* 0x000000080000780c */ /* 0x000fe20000784270 */
[----:B------:R-:W-:Y:S01]  /*4d10*/  @P3 STG.E.U16 desc[UR36][R4.64+0x2], R25 ;  /* 0x0000021904003986 */ /* 0x000fe2000c101524 */
[----:B------:R-:W-:Y:S01]  /*4d20*/  LEA R6, P3, R6, R4, 0x4 ;  /* 0x0000000406067211 */ /* 0x000fe200078620ff */
[-C--:B------:R-:W-:Y:S01]  /*4d30*/  FMUL R32, R32, R88.reuse ;  /* 0x0000005820207220 */ /* 0x080fe20000400000 */
[C---:B------:R-:W-:Y:S01]  /*4d40*/  ISETP.GT.AND P2, PT, R0.reuse, 0x8, P2 ;  /* 0x000000080000780c */ /* 0x040fe20001744270 */
[-C--:B------:R-:W-:Y:S01]  /*4d50*/  FMUL R33, R33, R88.reuse ;  /* 0x0000005821217220 */ /* 0x080fe20000400000 */
[----:B------:R-:W-:Y:S01]  /*4d60*/  ISETP.GT.AND P0, PT, R3, 0x9, PT ;  /* 0x000000090300780c */ /* 0x000fe20003f04270 */
[----:B------:R-:W-:Y:S01]  /*4d70*/  IMAD.X R7, R7, 0x1, R5, P3 ;  /* 0x0000000107077824 */ /* 0x000fe200018e0605 */
[----:B------:R-:W-:Y:S01]  /*4d80*/  ISETP.GT.AND P5, PT, R0, RZ, P1 ;  /* 0x000000ff0000720c */ /* 0x000fe20000fa4270 */
[-C--:B------:R-:W-:Y:S01]  /*4d90*/  FMUL R34, R34, R88.reuse ;  /* 0x0000005822227220 */ /* 0x080fe20000400000 */
[----:B------:R-:W-:Y:S01]  /*4da0*/  ISETP.GT.AND P3, PT, R0, RZ, P0 ;  /* 0x000000ff0000720c */ /* 0x000fe20000764270 */
[----:B------:R-:W-:Y:S01]  /*4db0*/  FMUL R35, R35, R88 ;  /* 0x0000005823237220 */ /* 0x000fe20000400000 */
[----:B------:R-:W-:Y:S01]  /*4dc0*/  F2FP.F16.F32.PACK_AB R26, RZ, R26 ;  /* 0x0000001aff1a723e */ /* 0x000fe200000000ff */
[-C--:B------:R-:W-:Y:S01]  /*4dd0*/  FMUL R36, R36, R88.reuse ;  /* 0x0000005824247220 */ /* 0x080fe20000400000 */
[----:B------:R-:W-:Y:S01]  /*4de0*/  F2FP.F16.F32.PACK_AB R27, RZ, R27 ;  /* 0x0000001bff1b723e */ /* 0x000fe200000000ff */
[----:B------:R-:W-:Y:S01]  /*4df0*/  FMUL R37, R37, R88 ;  /* 0x0000005825257220 */ /* 0x000fe20000400000 */
[----:B------:R-:W-:Y:S01]  /*4e00*/  F2FP.F16.F32.PACK_AB R28, RZ, R28 ;  /* 0x0000001cff1c723e */ /* 0x000fe200000000ff */
[----:B------:R-:W-:Y:S01]  /*4e10*/  @P2 STG.E.U16 desc[UR36][R6.64], R26 ;  /* 0x0000001a06002986 */ /* 0x000fe2000c101524 */
[----:B------:R-:W-:Y:S01]  /*4e20*/  F2FP.F16.F32.PACK_AB R29, RZ, R29 ;  /* 0x0000001dff1d723e */ /* 0x000fe200000000ff */
[-C--:B------:R-:W-:Y:S01]  /*4e30*/  FMUL R38, R38, R88.reuse ;  /* 0x0000005826267220 */ /* 0x080fe20000400000 */
[C---:B------:R-:W-:Y:S01]  /*4e40*/  ISETP.GT.AND P2, PT, R0.reuse, 0x8, P1 ;  /* 0x000000080000780c */ /* 0x040fe20000f44270 */
[----:B------:R-:W-:Y:S01]  /*4e50*/  @P4 STG.E.U16 desc[UR36][R6.64+0x2], R27 ;  /* 0x0000021b06004986 */ /* 0x000fe2000c101524 */
[----:B------:R-:W-:Y:S01]  /*4e60*/  ISETP.GT.AND P1, PT, R3, 0x10, PT ;  /* 0x000000100300780c */ /* 0x000fe20003f24270 */
[----:B------:R-:W-:Y:S01]  /*4e70*/  FMUL R39, R39, R88 ;  /* 0x0000005827277220 */ /* 0x000fe20000400000 */
[----:B------:R-:W-:Y:S01]  /*4e80*/  F2FP.F16.F32.PACK_AB R30, RZ, R30 ;  /* 0x0000001eff1e723e */ /* 0x000fe200000000ff */
[----:B------:R-:W-:Y:S01]  /*4e90*/  @P5 STG.E.U16 desc[UR36][R4.64+0x10], R28 ;  /* 0x0000101c04005986 */ /* 0x000fe2000c101524 */
[----:B------:R-:W-:Y:S01]  /*4ea0*/  ISETP.GT.AND P4, PT, R0, RZ, P1 ;  /* 0x000000ff0000720c */ /* 0x000fe20000f84270 */
[-C--:B------:R-:W-:Y:S01]  /*4eb0*/  FMUL R40, R40, R88.reuse ;  /* 0x0000005828287220 */ /* 0x080fe20000400000 */
[----:B------:R-:W-:Y:S01]  /*4ec0*/  F2FP.F16.F32.PACK_AB R31, RZ, R31 ;  /* 0x0000001fff1f723e */ /* 0x000fe200000000ff */
[----:B------:R-:W-:Y:S01]  /*4ed0*/  @P3 STG.E.U16 desc[UR36][R4.64+0x12], R29 ;  /* 0x0000121d04003986 */ /* 0x000fe2000c101524 */
[----:B------:R-:W-:Y:S01]  /*4ee0*/  ISETP.GT.AND P3, PT, R0, 0x8, P0 ;  /* 0x000000080000780c */ /* 0x000fe20000764270 */
[----:B------:R-:W-:Y:S01]  /*4ef0*/  FMUL R41, R41, R88 ;  /* 0x0000005829297220 */ /* 0x000fe20000400000 */
[----:B------:R-:W-:Y:S01]  /*4f00*/  ISETP.GT.AND P0, PT, R3, 0x11, PT ;  /* 0x000000110300780c */ /* 0x000fe20003f04270 */
[----:B------:R-:W-:Y:S01]  /*4f10*/  @P2 STG.E.U16 desc[UR36][R6.64+0x10], R30 ;  /* 0x0000101e06002986 */ /* 0x000fe2000c101524 */
[----:B------:R-:W-:Y:S01]  /*4f20*/  F2FP.F16.F32.PACK_AB R32, RZ, R32 ;  /* 0x00000020ff20723e */ /* 0x000fe200000000ff */
[-C--:B------:R-:W-:Y:S01]  /*4f30*/  FMUL R42, R42, R88.reuse ;  /* 0x000000582a2a7220 */ /* 0x080fe20000400000 */
[C---:B------:R-:W-:Y:S01]  /*4f40*/  ISETP.GT.AND P5, PT, R0.reuse, RZ, P0 ;  /* 0x000000ff0000720c */ /* 0x040fe200007a4270 */
[-C--:B------:R-:W-:Y:S01]  /*4f50*/  FMUL R43, R43, R88.reuse ;  /* 0x000000582b2b7220 */ /* 0x080fe20000400000 */
[----:B------:R-:W-:Y:S01]  /*4f60*/  ISETP.GT.AND P2, PT, R0, 0x8, P1 ;  /* 0x000000080000780c */ /* 0x000fe20000f44270 */
[-C--:B------:R-:W-:Y:S01]  /*4f70*/  FMUL R44, R44, R88.reuse ;  /* 0x000000582c2c7220 */ /* 0x080fe20000400000 */
[----:B------:R-:W-:Y:S01]  /*4f80*/  ISETP.GT.AND P1, PT, R3, 0x18, PT ;  /* 0x000000180300780c */ /* 0x000fe20003f24270 */
[-C--:B------:R-:W-:Y:S01]  /*4f90*/  FMUL R45, R45, R88.reuse ;  /* 0x000000582d2d7220 */ /* 0x080fe20000400000 */
[----:B------:R-:W-:Y:S01]  /*4fa0*/  F2FP.F16.F32.PACK_AB R33, RZ, R33 ;  /* 0x00000021ff21723e */ /* 0x000fe200000000ff */
[----:B------:R-:W-:Y:S01]  /*4fb0*/  @P3 STG.E.U16 desc[UR36][R6.64+0x12], R31 ;  /* 0x0000121f06003986 */ /* 0x000fe2000c101524 */
[----:B------:R-:W-:Y:S01]  /*4fc0*/  ISETP.GT.AND P3, PT, R0, 0x8, P0 ;  /* 0x000000080000780c */ /* 0x000fe20000764270 */
[-C--:B------:R-:W-:Y:S01]  /*4fd0*/  FMUL R46, R46, R88.reuse ;  /* 0x000000582e2e7220 */ /* 0x080fe20000400000 */
[----:B------:R-:W-:Y:S01]  /*4fe0*/  ISETP.GT.AND P0, PT, R3, 0x19, PT ;  /* 0x000000190300780c */ /* 0x000fe20003f04270 */
[----:B------:R-:W-:Y:S01]  /*4ff0*/  @P4 STG.E.U16 desc[UR36][R4.64+0x20], R32 ;  /* 0x0000202004004986 */ /* 0x000fe2000c101524 */
[C---:B------:R-:W-:Y:S01]  /*5000*/  ISETP.GT.AND P4, PT, R0.reuse, RZ, P1 ;  /* 0x000000ff0000720c */ /* 0x040fe20000f84270 */
[----:B------:R-:W-:Y:S01]  /*5010*/  FMUL R47, R47, R88 ;  /* 0x000000582f2f7220 */ /* 0x000fe20000400000 */
[----:B------:R-:W-:Y:S01]  /*5020*/  F2FP.F16.F32.PACK_AB R34, RZ, R34 ;  /* 0x00000022ff22723e */ /* 0x000fe200000000ff */
[----:B------:R-:W-:Y:S01]  /*5030*/  @P5 STG.E.U16 desc[UR36][R4.64+0x22], R33 ;  /* 0x0000222104005986 */ /* 0x000fe2000c101524 */
[----:B------:R-:W-:Y:S01]  /*5040*/  ISETP.GT.AND P5, PT, R0, RZ, P0 ;  /* 0x000000ff0000720c */ /* 0x000fe200007a4270 */
[----:B------:R-:W-:Y:S01]  /*5050*/  FMUL R48, R48, R88 ;  /* 0x0000005830307220 */ /* 0x000fe20000400000 */
[----:B------:R-:W-:Y:S01]  /*5060*/  F2FP.F16.F32.PACK_AB R35, RZ, R35 ;  /* 0x00000023ff23723e */ /* 0x000fe200000000ff */
[----:B------:R-:W-:Y:S01]  /*5070*/  @P2 STG.E.U16 desc[UR36][R6.64+0x20], R34 ;  /* 0x0000202206002986 */ /* 0x000fe2000c101524 */
[----:B------:R-:W-:Y:S01]  /*5080*/  F2FP.F16.F32.PACK_AB R36, RZ, R36 ;  /* 0x00000024ff24723e */ /* 0x000fe200000000ff */
[-C--:B------:R-:W-:Y:S01]  /*5090*/  FMUL R49, R49, R88.reuse ;  /* 0x0000005831317220 */ /* 0x080fe20000400000 */
[----:B------:R-:W-:Y:S01]  /*50a0*/  ISETP.GT.AND P2, PT, R0, 0x8, P1 ;  /* 0x000000080000780c */ /* 0x000fe20000f44270 */
[----:B------:R-:W-:Y:S01]  /*50b0*/  @P3 STG.E.U16 desc[UR36][R6.64+0x22], R35 ;  /* 0x0000222306003986 */ /* 0x000fe2000c101524 */
[----:B------:R-:W-:Y:S01]  /*50c0*/  ISETP.GT.AND P1, PT, R3, 0x20, PT ;  /* 0x000000200300780c */ /* 0x000fe20003f24270 */
[-C--:B------:R-:W-:Y:S01]  /*50d0*/  FMUL R50, R50, R88.reuse ;  /* 0x0000005832327220 */ /* 0x080fe20000400000 */
[----:B------:R-:W-:Y:S01]  /*50e0*/  F2FP.F16.F32.PACK_AB R37, RZ, R37 ;  /* 0x00000025ff25723e */ /* 0x000fe200000000ff */
[----:B------:R-:W-:Y:S01]  /*50f0*/  @P4 STG.E.U16 desc[UR36][R4.64+0x30], R36 ;  /* 0x0000302404004986 */ /* 0x000fe2000c101524 */
[C---:B------:R-:W-:Y:S01]  /*5100*/  ISETP.GT.AND P3, PT, R0.reuse, 0x8, P0 ;  /* 0x000000080000780c */ /* 0x040fe20000764270 */
[-C--:B------:R-:W-:Y:S01]  /*5110*/  FMUL R51, R51, R88.reuse ;  /* 0x0000005833337220 */ /* 0x080fe20000400000 */
[----:B------:R-:W-:Y:S01]  /*5120*/  ISETP.GT.AND P0, PT, R3, 0x21, PT ;  /* 0x000000210300780c */ /* 0x000fe20003f04270 */
[----:B------:R-:W-:Y:S01]  /*5130*/  @P5 STG.E.U16 desc[UR36][R4.64+0x32], R37 ;  /* 0x0000322504005986 */ /* 0x000fe2000c101524 */
[----:B------:R-:W-:Y:S01]  /*5140*/  ISETP.GT.AND P4, PT, R0, RZ, P1 ;  /* 0x000000ff0000720c */ /* 0x000fe20000f84270 */
[----:B------:R-:W-:Y:S01]  /*5150*/  FMUL R52, R52, R88 ;  /* 0x0000005834347220 */ /* 0x000fe20000400000 */
[----:B------:R-:W-:Y:S01]  /*5160*/  F2FP.F16.F32.PACK_AB R38, RZ, R38 ;  /* 0x00000026ff26723e */ /* 0x000fe200000000ff */
[-C--:B------:R-:W-:Y:S01]  /*5170*/  FMUL R53, R53, R88.reuse ;  /* 0x0000005835357220 */ /* 0x080fe20000400000 */
        /* <DEDUP_REMOVED lines=113> */
[----:B------:R-:W-:Y:S01]  /*5890*/  FMUL R87, R87, R88 ;  /* 0x0000005857577220 */ /* 0x000fe20000400000 */
[----:B------:R-:W-:Y:S01]  /*58a0*/  ISETP.GT.AND P0, PT, R3, 0x51, PT ;  /* 0x000000510300780c */ /* 0x000fe20003f04270 */
[----:B------:R-:W-:Y:S01]  /*58b0*/  @P5 STG.E.U16 desc[UR36][R4.64+0x92], R61 ;  /* 0x0000923d04005986 */ /* 0x000fe2000c101524 */
[----:B------:R-:W-:-:S02]  /*58c0*/  ISETP.GT.AND P4, PT, R0, RZ, P1 ;  /* 0x000000ff0000720c */ /* 0x000fc40000f84270 */
[----:B------:R-:W-:Y:S02]  /*58d0*/  F2FP.F16.F32.PACK_AB R62, RZ, R62 ;  /* 0x0000003eff3e723e */ /* 0x000fe400000000ff */
[C---:B------:R-:W-:Y:S02]  /*58e0*/  ISETP.GT.AND P5, PT, R0.reuse, RZ, P0 ;  /* 0x000000ff0000720c */ /* 0x040fe400007a4270 */
[----:B------:R-:W-:Y:S01]  /*58f0*/  F2FP.F16.F32.PACK_AB R63, RZ, R63 ;  /* 0x0000003fff3f723e */ /* 0x000fe200000000ff */
[----:B------:R-:W-:Y:S01]  /*5900*/  @P2 STG.E.U16 desc[UR36][R6.64+0x90], R62 ;  /* 0x0000903e06002986 */ /* 0x000fe2000c101524 */
[----:B------:R-:W-:Y:S02]  /*5910*/  F2FP.F16.F32.PACK_AB R64, RZ, R64 ;  /* 0x00000040ff40723e */ /* 0x000fe400000000ff */
[----:B------:R-:W-:Y:S01]  /*5920*/  ISETP.GT.AND P2, PT, R0, 0x8, P1 ;  /* 0x000000080000780c */ /* 0x000fe20000f44270 */
[----:B------:R-:W-:Y:S01]  /*5930*/  @P3 STG.E.U16 desc[UR36][R6.64+0x92], R63 ;  /* 0x0000923f06003986 */ /* 0x000fe2000c101524 */
[----:B------:R-:W-:-:S02]  /*5940*/  ISETP.GT.AND P1, PT, R3, 0x58, PT ;  /* 0x000000580300780c */ /* 0x000fc40003f24270 */
[----:B------:R-:W-:Y:S01]  /*5950*/  F2FP.F16.F32.PACK_AB R65, RZ, R65 ;  /* 0x00000041ff41723e */ /* 0x000fe200000000ff */
[----:B------:R-:W-:Y:S01]  /*5960*/  @P4 STG.E.U16 desc[UR36][R4.64+0xa0], R64 ;  /* 0x0000a04004004986 */ /* 0x000fe2000c101524 */
[C---:B------:R-:W-:Y:S02]  /*5970*/  ISETP.GT.AND P3, PT, R0.reuse, 0x8, P0 ;  /* 0x000000080000780c */ /* 0x040fe40000764270 */
[----:B------:R-:W-:Y:S01]  /*5980*/  ISETP.GT.AND P0, PT, R3, 0x59, PT ;  /* 0x000000590300780c */ /* 0x000fe20003f04270 */
[----:B------:R-:W-:Y:S01]  /*5990*/  @P5 STG.E.U16 desc[UR36][R4.64+0xa2], R65 ;  /* 0x0000a24104005986 */ /* 0x000fe2000c101524 */
[C---:B------:R-:W-:Y:S02]  /*59a0*/  ISETP.GT.AND P4, PT, R0.reuse, RZ, P1 ;  /* 0x000000ff0000720c */ /* 0x040fe40000f84270 */
[----:B------:R-:W-:Y:S02]  /*59b0*/  F2FP.F16.F32.PACK_AB R66, RZ, R66 ;  /* 0x00000042ff42723e */ /* 0x000fe400000000ff */
[----:B------:R-:W-:-:S02]  /*59c0*/  ISETP.GT.AND P5, PT, R0, RZ, P0 ;  /* 0x000000ff0000720c */ /* 0x000fc400007a4270 */
[----:B------:R-:W-:Y:S01]  /*59d0*/  F2FP.F16.F32.PACK_AB R67, RZ, R67 ;  /* 0x00000043ff43723e */ /* 0x000fe200000000ff */
[----:B------:R-:W-:Y:S01]  /*59e0*/  @P2 STG.E.U16 desc[UR36][R6.64+0xa0], R66 ;  /* 0x0000a04206002986 */ /* 0x000fe2000c101524 */
[----:B------:R-:W-:Y:S02]  /*59f0*/  F2FP.F16.F32.PACK_AB R68, RZ, R68 ;  /* 0x00000044ff44723e */ /* 0x000fe400000000ff */
[C---:B------:R-:W-:Y:S01]  /*5a00*/  ISETP.GT.AND P2, PT, R0.reuse, 0x8, P1 ;  /* 0x000000080000780c */ /* 0x040fe20000f44270 */
[----:B------:R-:W-:Y:S01]  /*5a10*/  @P3 STG.E.U16 desc[UR36][R6.64+0xa2], R67 ;  /* 0x0000a24306003986 */ /* 0x000fe2000c101524 */
[----:B------:R-:W-:Y:S02]  /*5a20*/  ISETP.GT.AND P1, PT, R3, 0x60, PT ;  /* 0x000000600300780c */ /* 0x000fe40003f24270 */
[----:B------:R-:W-:Y:S01]  /*5a30*/  F2FP.F16.F32.PACK_AB R69, RZ, R69 ;  /* 0x00000045ff45723e */ /* 0x000fe200000000ff */
[----:B------:R-:W-:Y:S01]  /*5a40*/  @P4 STG.E.U16 desc[UR36][R4.64+0xb0], R68 ;  /* 0x0000b04404004986 */ /* 0x000fe2000c101524 */
[----:B------:R-:W-:-:S02]  /*5a50*/  ISETP.GT.AND P3, PT, R0, 0x8, P0 ;  /* 0x000000080000780c */ /* 0x000fc40000764270 */
[----:B------:R-:W-:Y:S01]  /*5a60*/  ISETP.GT.AND P0, PT, R3, 0x61, PT ;  /* 0x000000610300780c */ /* 0x000fe20003f04270 */
[----:B------:R-:W-:Y:S01]  /*5a70*/  @P5 STG.E.U16 desc[UR36][R4.64+0xb2], R69 ;  /* 0x0000b24504005986 */ /* 0x000fe2000c101524 */
[C---:B------:R-:W-:Y:S02]  /*5a80*/  ISETP.GT.AND P4, PT, R0.reuse, RZ, P1 ;  /* 0x000000ff0000720c */ /* 0x040fe40000f84270 */
[----:B------:R-:W-:Y:S02]  /*5a90*/  ISETP.GT.AND P5, PT, R0, RZ, P0 ;  /* 0x000000ff0000720c */ /* 0x000fe400007a4270 */
[----:B------:R-:W-:Y:S02]  /*5aa0*/  F2FP.F16.F32.PACK_AB R70, RZ, R70 ;  /* 0x00000046ff46723e */ /* 0x000fe400000000ff */
[----:B------:R-:W-:Y:S02]  /*5ab0*/  F2FP.F16.F32.PACK_AB R71, RZ, R71 ;  /* 0x00000047ff47723e */ /* 0x000fe400000000ff */
[----:B------:R-:W-:Y:S01]  /*5ac0*/  F2FP.F16.F32.PACK_AB R72, RZ, R72 ;  /* 0x00000048ff48723e */ /* 0x000fe200000000ff */
[----:B------:R-:W-:Y:S01]  /*5ad0*/  @P2 STG.E.U16 desc[UR36][R6.64+0xb0], R70 ;  /* 0x0000b04606002986 */ /* 0x000fe2000c101524 */
[----:B------:R-:W-:-:S02]  /*5ae0*/  F2FP.F16.F32.PACK_AB R73, RZ, R73 ;  /* 0x00000049ff49723e */ /* 0x000fc400000000ff */
[C---:B------:R-:W-:Y:S01]  /*5af0*/  ISETP.GT.AND P1, PT, R0.reuse, 0x8, P1 ;  /* 0x000000080000780c */ /* 0x040fe20000f24270 */
[----:B------:R-:W-:Y:S01]  /*5b00*/  @P3 STG.E.U16 desc[UR36][R6.64+0xb2], R71 ;  /* 0x0000b24706003986 */ /* 0x000fe2000c101524 */
[C---:B------:R-:W-:Y:S02]  /*5b10*/  ISETP.GT.AND P2, PT, R0.reuse, 0x8, P0 ;  /* 0x000000080000780c */ /* 0x040fe40000744270 */
[C---:B------:R-:W-:Y:S01]  /*5b20*/  ISETP.GT.AND P0, PT, R3.reuse, 0x69, PT ;  /* 0x000000690300780c */ /* 0x040fe20003f04270 */
[----:B------:R-:W-:Y:S01]  /*5b30*/  @P4 STG.E.U16 desc[UR36][R4.64+0xc0], R72 ;  /* 0x0000c04804004986 */ /* 0x000fe2000c101524 */
[----:B------:R-:W-:Y:S02]  /*5b40*/  ISETP.GT.AND P4, PT, R3, 0x68, PT ;  /* 0x000000680300780c */ /* 0x000fe40003f84270 */
[----:B------:R-:W-:Y:S01]  /*5b50*/  F2FP.F16.F32.PACK_AB R74, RZ, R74 ;  /* 0x0000004aff4a723e */ /* 0x000fe200000000ff */
[----:B------:R-:W-:Y:S01]  /*5b60*/  @P5 STG.E.U16 desc[UR36][R4.64+0xc2], R73 ;  /* 0x0000c24904005986 */ /* 0x000fe2000c101524 */
[----:B------:R-:W-:-:S02]  /*5b70*/  ISETP.GT.AND P5, PT, R0, RZ, P4 ;  /* 0x000000ff0000720c */ /* 0x000fc400027a4270 */
[C---:B------:R-:W-:Y:S01]  /*5b80*/  ISETP.GT.AND P3, PT, R0.reuse, RZ, P0 ;  /* 0x000000ff0000720c */ /* 0x040fe20000764270 */
[----:B------:R-:W-:Y:S01]  /*5b90*/  @P1 STG.E.U16 desc[UR36][R6.64+0xc0], R74 ;  /* 0x0000c04a06001986 */ /* 0x000fe2000c101524 */
[----:B------:R-:W-:Y:S02]  /*5ba0*/  F2FP.F16.F32.PACK_AB R75, RZ, R75 ;  /* 0x0000004bff4b723e */ /* 0x000fe400000000ff */
[----:B------:R-:W-:Y:S02]  /*5bb0*/  F2FP.F16.F32.PACK_AB R76, RZ, R76 ;  /* 0x0000004cff4c723e */ /* 0x000fe400000000ff */
[C---:B------:R-:W-:Y:S01]  /*5bc0*/  ISETP.GT.AND P4, PT, R0.reuse, 0x8, P4 ;  /* 0x000000080000780c */ /* 0x040fe20002784270 */
[----:B------:R-:W-:Y:S01]  /*5bd0*/  @P2 STG.E.U16 desc[UR36][R6.64+0xc2], R75 ;  /* 0x0000c24b06002986 */ /* 0x000fe2000c101524 */
[----:B------:R-:W-:Y:S02]  /*5be0*/  F2FP.F16.F32.PACK_AB R77, RZ, R77 ;  /* 0x0000004dff4d723e */ /* 0x000fe400000000ff */
[----:B------:R-:W-:Y:S01]  /*5bf0*/  ISETP.GT.AND P2, PT, R3, 0x71, PT ;  /* 0x000000710300780c */ /* 0x000fe20003f44270 */
[----:B------:R-:W-:Y:S01]  /*5c00*/  @P5 STG.E.U16 desc[UR36][R4.64+0xd0], R76 ;  /* 0x0000d04c04005986 */ /* 0x000fe2000c101524 */
[----:B------:R-:W-:-:S02]  /*5c10*/  ISETP.GT.AND P5, PT, R0, 0x8, P0 ;  /* 0x000000080000780c */ /* 0x000fc400007a4270 */
[C---:B------:R-:W-:Y:S01]  /*5c20*/  ISETP.GT.AND P1, PT, R3.reuse, 0x78, PT ;  /* 0x000000780300780c */ /* 0x040fe20003f24270 */
[----:B------:R-:W-:Y:S01]  /*5c30*/  @P3 STG.E.U16 desc[UR36][R4.64+0xd2], R77 ;  /* 0x0000d24d04003986 */ /* 0x000fe2000c101524 */
[C---:B------:R-:W-:Y:S02]  /*5c40*/  ISETP.GT.AND P3, PT, R3.reuse, 0x70, PT ;  /* 0x000000700300780c */ /* 0x040fe40003f64270 */
[----:B------:R-:W-:Y:S01]  /*5c50*/  ISETP.GT.AND P0, PT, R3, 0x79, PT ;  /* 0x000000790300780c */ /* 0x000fe20003f04270 */
[----:B------:R-:W-:Y:S01]  /*5c60*/  @P4 IMAD.MOV.U32 R2, RZ, RZ, R6 ;  /* 0x000000ffff024224 */ /* 0x000fe200078e0006 */
[----:B------:R-:W-:Y:S01]  /*5c70*/  F2FP.F16.F32.PACK_AB R78, RZ, R78 ;  /* 0x0000004eff4e723e */ /* 0x000fe200000000ff */
[----:B------:R-:W-:Y:S01]  /*5c80*/  @P4 IMAD.MOV.U32 R3, RZ, RZ, R7 ;  /* 0x000000ffff034224 */ /* 0x000fe200078e0007 */
[----:B------:R-:W-:Y:S02]  /*5c90*/  F2FP.F16.F32.PACK_AB R79, RZ, R79 ;  /* 0x0000004fff4f723e */ /* 0x000fe400000000ff */
[----:B------:R-:W-:-:S02]  /*5ca0*/  F2FP.F16.F32.PACK_AB R80, RZ, R80 ;  /* 0x00000050ff50723e */ /* 0x000fc400000000ff */
[----:B------:R0:W-:Y:S01]  /*5cb0*/  @P4 STG.E.U16 desc[UR36][R2.64+0xd0], R78 ;  /* 0x0000d04e02004986 */ /* 0x0001e2000c101524 */
[C---:B------:R-:W-:Y:S02]  /*5cc0*/  ISETP.GT.AND P4, PT, R0.reuse, RZ, P2 ;  /* 0x000000ff0000720c */ /* 0x040fe40001784270 */
[----:B------:R-:W-:Y:S02]  /*5cd0*/  F2FP.F16.F32.PACK_AB R81, RZ, R81 ;  /* 0x00000051ff51723e */ /* 0x000fe400000000ff */
[----:B------:R-:W-:Y:S02]  /*5ce0*/  ISETP.GT.AND P2, PT, R0, 0x8, P2 ;  /* 0x000000080000780c */ /* 0x000fe40001744270 */
[----:B------:R-:W-:Y:S02]  /*5cf0*/  F2FP.F16.F32.PACK_AB R82, RZ, R82 ;  /* 0x00000052ff52723e */ /* 0x000fe400000000ff */
[----:B------:R-:W-:Y:S02]  /*5d00*/  F2FP.F16.F32.PACK_AB R83, RZ, R83 ;  /* 0x00000053ff53723e */ /* 0x000fe400000000ff */
[----:B------:R-:W-:Y:S01]  /*5d10*/  F2FP.F16.F32.PACK_AB R84, RZ, R84 ;  /* 0x00000054ff54723e */ /* 0x000fe200000000ff */
[----:B0-----:R-:W-:Y:S01]  /*5d20*/  @P5 IMAD.MOV.U32 R2, RZ, RZ, R6 ;  /* 0x000000ffff025224 */ /* 0x001fe200078e0006 */
[----:B------:R-:W-:Y:S01]  /*5d30*/  F2FP.F16.F32.PACK_AB R85, RZ, R85 ;  /* 0x00000055ff55723e */ /* 0x000fe200000000ff */
[----:B------:R-:W-:Y:S01]  /*5d40*/  @P5 IMAD.MOV.U32 R3, RZ, RZ, R7 ;  /* 0x000000ffff035224 */ /* 0x000fe200078e0007 */
[----:B------:R-:W-:-:S02]  /*5d50*/  F2FP.F16.F32.PACK_AB R86, RZ, R86 ;  /* 0x00000056ff56723e */ /* 0x000fc400000000ff */
[----:B------:R-:W-:Y:S02]  /*5d60*/  F2FP.F16.F32.PACK_AB R87, RZ, R87 ;  /* 0x00000057ff57723e */ /* 0x000fe400000000ff */
[----:B------:R0:W-:Y:S01]  /*5d70*/  @P5 STG.E.U16 desc[UR36][R2.64+0xd2], R79 ;  /* 0x0000d24f02005986 */ /* 0x0001e2000c101524 */
[C---:B------:R-:W-:Y:S02]  /*5d80*/  ISETP.GT.AND P5, PT, R0.reuse, RZ, P3 ;  /* 0x000000ff0000720c */ /* 0x040fe40001fa4270 */
[----:B------:R-:W-:-:S11]  /*5d90*/  ISETP.GT.AND P3, PT, R0, 0x8, P3 ;  /* 0x000000080000780c */ /* 0x000fd60001f64270 */
[----:B0-----:R-:W-:Y:S02]  /*5da0*/  @P5 IMAD.MOV.U32 R2, RZ, RZ, R4 ;  /* 0x000000ffff025224 */ /* 0x001fe400078e0004 */
[----:B------:R-:W-:-:S05]  /*5db0*/  @P5 IMAD.MOV.U32 R3, RZ, RZ, R5 ;  /* 0x000000ffff035224 */ /* 0x000fca00078e0005 */
[----:B------:R0:W-:Y:S01]  /*5dc0*/  @P5 STG.E.U16 desc[UR36][R2.64+0xe0], R80 ;  /* 0x0000e05002005986 */ /* 0x0001e2000c101524 */
[C---:B------:R-:W-:Y:S02]  /*5dd0*/  ISETP.GT.AND P5, PT, R0.reuse, RZ, P0 ;  /* 0x000000ff0000720c */ /* 0x040fe400007a4270 */
[----:B------:R-:W-:Y:S01]  /*5de0*/  ISETP.GT.AND P0, PT, R0, 0x8, P0 ;  /* 0x000000080000780c */ /* 0x000fe20000704270 */
[----:B0-----:R-:W-:Y:S02]  /*5df0*/  @P4 IMAD.MOV.U32 R2, RZ, RZ, R4 ;  /* 0x000000ffff024224 */ /* 0x001fe400078e0004 */
[----:B------:R-:W-:-:S05]  /*5e00*/  @P4 IMAD.MOV.U32 R3, RZ, RZ, R5 ;  /* 0x000000ffff034224 */ /* 0x000fca00078e0005 */
[----:B------:R0:W-:Y:S01]  /*5e10*/  @P4 STG.E.U16 desc[UR36][R2.64+0xe2], R81 ;  /* 0x0000e25102004986 */ /* 0x0001e2000c101524 */
[C---:B------:R-:W-:Y:S02]  /*5e20*/  ISETP.GT.AND P4, PT, R0.reuse, RZ, P1 ;  /* 0x000000ff0000720c */ /* 0x040fe40000f84270 */
[----:B------:R-:W-:Y:S01]  /*5e30*/  ISETP.GT.AND P1, PT, R0, 0x8, P1 ;  /* 0x000000080000780c */ /* 0x000fe20000f24270 */
[----:B0-----:R-:W-:Y:S02]  /*5e40*/  @P3 IMAD.MOV.U32 R2, RZ, RZ, R6 ;  /* 0x000000ffff023224 */ /* 0x001fe400078e0006 */
[----:B------:R-:W-:-:S05]  /*5e50*/  @P3 IMAD.MOV.U32 R3, RZ, RZ, R7 ;  /* 0x000000ffff033224 */ /* 0x000fca00078e0007 */
[----:B------:R0:W-:Y:S02]  /*5e60*/  @P3 STG.E.U16 desc[UR36][R2.64+0xe0], R82 ;  /* 0x0000e05202003986 */ /* 0x0001e4000c101524 */
[----:B0-----:R-:W-:Y:S02]  /*5e70*/  @P2 IMAD.MOV.U32 R2, RZ, RZ, R6 ;  /* 0x000000ffff022224 */ /* 0x001fe400078e0006 */
[----:B------:R-:W-:-:S05]  /*5e80*/  @P2 IMAD.MOV.U32 R3, RZ, RZ, R7 ;  /* 0x000000ffff032224 */ /* 0x000fca00078e0007 */
[----:B------:R0:W-:Y:S02]  /*5e90*/  @P2 STG.E.U16 desc[UR36][R2.64+0xe2], R83 ;  /* 0x0000e25302002986 */ /* 0x0001e4000c101524 */
[----:B0-----:R-:W-:Y:S02]  /*5ea0*/  @P4 IMAD.MOV.U32 R2, RZ, RZ, R4 ;  /* 0x000000ffff024224 */ /* 0x001fe400078e0004 */
[----:B------:R-:W-:-:S05]  /*5eb0*/  @P4 IMAD.MOV.U32 R3, RZ, RZ, R5 ;  /* 0x000000ffff034224 */ /* 0x000fca00078e0005 */
[----:B------:R0:W-:Y:S04]  /*5ec0*/  @P4 STG.E.U16 desc[UR36][R2.64+0xf0], R84 ;  /* 0x0000f05402004986 */ /* 0x0001e8000c101524 */
[----:B------:R1:W-:Y:S01]  /*5ed0*/  @P5 STG.E.U16 desc[UR36][R4.64+0xf2], R85 ;  /* 0x0000f25504005986 */ /* 0x0003e2000c101524 */
[----:B0-----:R-:W-:Y:S02]  /*5ee0*/  @P1 IMAD.MOV.U32 R2, RZ, RZ, R6 ;  /* 0x000000ffff021224 */ /* 0x001fe400078e0006 */
[----:B------:R-:W-:-:S05]  /*5ef0*/  @P1 IMAD.MOV.U32 R3, RZ, RZ, R7 ;  /* 0x000000ffff031224 */ /* 0x000fca00078e0007 */
[----:B------:R1:W-:Y:S04]  /*5f00*/  @P1 STG.E.U16 desc[UR36][R2.64+0xf0], R86 ;  /* 0x0000f05602001986 */ /* 0x0003e8000c101524 */
[----:B------:R1:W-:Y:S02]  /*5f10*/  @P0 STG.E.U16 desc[UR36][R6.64+0xf2], R87 ;  /* 0x0000f25706000986 */ /* 0x0003e4000c101524 */
.L_x_158:
[----:B------:R-:W-:Y:S05]  /*5f20*/  BSYNC B0 ;  /* 0x0000000000007941 */ /* 0x000fea0003800000 */
.L_x_32:
[----:B01----:R-:W2:Y:S01]  /*5f30*/  LDL.64 R2, [R1] ;  /* 0x0000000001027983 */ /* 0x003ea20000100a00 */
[----:B------:R-:W-:Y:S01]  /*5f40*/  ULDC.64 UR4, c[0x0][0x650] ;  /* 0x0001940000047ab9 */ /* 0x000fe20000000a00 */
[----:B------:R0:W-:Y:S01]  /*5f50*/  SYNCS.ARRIVE.TRANS64.A1T0 RZ, [R96+UR47], RZ ;  /* 0x000000ff60ff79a7 */ /* 0x0001e2000810002f */
[----:B------:R-:W-:Y:S01]  /*5f60*/  PRMT R0, RZ, 0x7610, R0 ;  /* 0x00007610ff007816 */ /* 0x000fe20000000000 */
[----:B-----5:R-:W-:Y:S02]  /*5f70*/  IMAD.MOV.U32 R19, RZ, RZ, -0x1 ;  /* 0xffffffffff137424 */ /* 0x020fe400078e00ff */
[----:B------:R-:W-:Y:S01]  /*5f80*/  IMAD.MOV.U32 R22, RZ, RZ, -0x1 ;  /* 0xffffffffff167424 */ /* 0x000fe200078e00ff */
[----:B--2---:R-:W-:-:S04]  /*5f90*/  LEA R18, P0, R2, R18, 0x1 ;  /* 0x0000001202127211 */ /* 0x004fc800078008ff */
[----:B------:R-:W-:Y:S01]  /*5fa0*/  LEA.HI.X R17, R2, R17, R23, 0x1, P0 ;  /* 0x0000001102117211 */ /* 0x000fe200000f0c17 */
[----:B------:R-:W-:Y:S01]  /*5fb0*/  IMAD.MOV.U32 R2, RZ, RZ, -0x1 ;  /* 0xffffffffff027424 */ /* 0x000fe200078e00ff */
[----:B------:R-:W-:-:S04]  /*5fc0*/  ISETP.GE.U32.AND P0, PT, R18, UR4, PT ;  /* 0x0000000412007c0c */ /* 0x000fc8000bf06070 */
[----:B------:R-:W-:-:S13]  /*5fd0*/  ISETP.GE.U32.AND.EX P0, PT, R17, UR5, PT, P0 ;  /* 0x0000000511007c0c */ /* 0x000fda000bf06100 */
[----:B0-----:R-:W-:Y:S05]  /*5fe0*/  @P0 BRA `(.L_x_159) ;  /* 0x0000000400700947 */ /* 0x001fea0003800000 */
[----:B------:R-:W0:Y:S01]  /*5ff0*/  S2R R10, SR_CTAID.X ;  /* 0x00000000000a7919 */ /* 0x000e220000002500 */
[----:B------:R-:W1:Y:S01]  /*6000*/  LDC.64 R8, c[0x0][0x628] ;  /* 0x00018a00ff087b82 */ /* 0x000e620000000a00 */
[----:B------:R-:W-:Y:S01]  /*6010*/  ULDC UR4, c[0x0][0x150] ;  /* 0x0000540000047ab9 */ /* 0x000fe20000000800 */
[----:B---34-:R-:W-:Y:S01]  /*6020*/  IMAD.MOV.U32 R6, RZ, RZ, R18 ;  /* 0x000000ffff067224 */ /* 0x018fe200078e0012 */
[----:B------:R-:W2:Y:S01]  /*6030*/  S2R R20, SR_CTAID.Y ;  /* 0x0000000000147919 */ /* 0x000ea20000002600 */
[----:B------:R-:W-:-:S04]  /*6040*/  IMAD.MOV.U32 R7, RZ, RZ, R17 ;  /* 0x000000ffff077224 */ /* 0x000fc800078e0011 */
[----:B------:R-:W3:Y:S08]  /*6050*/  LDC R15, c[0x0][0x144] ;  /* 0x00005100ff0f7b82 */ /* 0x000ef00000000800 */
[----:B------:R-:W4:Y:S08]  /*6060*/  LDC R0, c[0x0][0x630] ;  /* 0x00018c00ff007b82 */ /* 0x000f300000000800 */
[----:B------:R-:W2:Y:S01]  /*6070*/  LDC.64 R12, c[0x0][0x620] ;  /* 0x00018800ff0c7b82 */ /* 0x000ea20000000a00 */
[----:B-1----:R-:W-:-:S04]  /*6080*/  ISETP.NE.U32.AND P0, PT, R8, RZ, PT ;  /* 0x000000ff0800720c */ /* 0x002fc80003f05070 */
[----:B------:R-:W-:Y:S02]  /*6090*/  ISETP.NE.AND.EX P0, PT, R9, RZ, PT, P0 ;  /* 0x000000ff0900720c */ /* 0x000fe40003f05300 */
[----:B0-----:R-:W-:-:S05]  /*60a0*/  I2FP.F32.U32 R2, R10 ;  /* 0x0000000a00027245 */ /* 0x001fca0000201000 */
[----:B------:R-:W-:-:S04]  /*60b0*/  FMUL R2, R2, UR4 ;  /* 0x0000000402027c20 */ /* 0x000fc80008400000 */
[----:B------:R0:W1:Y:S02]  /*60c0*/  F2I.U32.TRUNC.NTZ R14, R2 ;  /* 0x00000002000e7305 */ /* 0x000064000020f000 */
[----:B---34-:R-:W-:Y:S05]  /*60d0*/  @!P0 BRA `(.L_x_160) ;  /* 0x0000000000288947 */ /* 0x018fea0003800000 */
[----:B------:R-:W3:Y:S02]  /*60e0*/  LDC R3, c[0x0][0x634] ;  /* 0x00018d00ff037b82 */ /* 0x000ee40000000800 */
[----:B---3--:R-:W-:-:S05]  /*60f0*/  IADD3 R7, P0, R18, R3, RZ ;  /* 0x0000000312077210 */ /* 0x008fca0007f1e0ff */
[----:B------:R-:W-:-:S04]  /*6100*/  IMAD.X R11, RZ, RZ, R17, P0 ;  /* 0x000000ffff0b7224 */ /* 0x000fc800000e0611 */
[----:B0-----:R-:W-:-:S04]  /*6110*/  IMAD.WIDE.U32 R2, R11, R8, RZ ;  /* 0x000000080b027225 */ /* 0x001fc800078e00ff */
[----:B------:R-:W-:-:S04]  /*6120*/  IMAD.WIDE.U32 R4, P0, R7, R9, R2 ;  /* 0x0000000907047225 */ /* 0x000fc80007800002 */
[----:B------:R-:W-:-:S04]  /*6130*/  IMAD.WIDE.U32 R2, R7, R8, RZ ;  /* 0x0000000807027225 */ /* 0x000fc800078e00ff */
[----:B------:R-:W-:Y:S01]  /*6140*/  IMAD.X R7, RZ, RZ, RZ, P0 ;  /* 0x000000ffff077224 */ /* 0x000fe200000e06ff */
[----:B------:R-:W-:Y:S01]  /*6150*/  IADD3 RZ, P0, R3, R4, RZ ;  /* 0x0000000403ff7210 */ /* 0x000fe20007f1e0ff */
[----:B------:R-:W-:-:S04]  /*6160*/  IMAD.MOV.U32 R6, RZ, RZ, R5 ;  /* 0x000000ffff067224 */ /* 0x000fc800078e0005 */
[----:B------:R-:W-:-:S08]  /*6170*/  IMAD.WIDE.U32.X R6, R11, R9, R6, P0 ;  /* 0x000000090b067225 */ /* 0x000fd000000e0406 */
.L_x_160:
[----:B------:R-:W3:Y:S01]  /*6180*/  LDC.64 R26, c[0x0][0x640] ;  /* 0x00019000ff1a7b82 */ /* 0x000ee20000000a00 */
[-C--:B------:R-:W-:Y:S01]  /*6190*/  SHF.R.U64 R11, R6, R0.reuse, R7 ;  /* 0x00000000060b7219 */ /* 0x080fe20000001207 */
[----:B------:R-:W-:Y:S01]  /*61a0*/  IMAD.MOV.U32 R19, RZ, RZ, R17 ;  /* 0x000000ffff137224 */ /* 0x000fe200078e0011 */
[----:B------:R-:W-:Y:S01]  /*61b0*/  SHF.R.U32.HI R0, RZ, R0, R7 ;  /* 0x00000000ff007219 */ /* 0x000fe20000011607 */
[----:B-1----:R-:W-:Y:S01]  /*61c0*/  IMAD.MOV R14, RZ, RZ, -R14 ;  /* 0x000000ffff0e7224 */ /* 0x002fe200078e0a0e */
[----:B------:R-:W-:Y:S01]  /*61d0*/  IADD3 R5, P0, RZ, -R11, RZ ;  /* 0x8000000bff057210 */ /* 0x000fe20007f1e0ff */
[----:B------:R-:W-:Y:S01]  /*61e0*/  ULDC UR4, c[0x0][0x154] ;  /* 0x0000550000047ab9 */ /* 0x000fe20000000800 */
[----:B------:R-:W-:Y:S01]  /*61f0*/  IMAD.MOV.U32 R7, RZ, RZ, 0x1 ;  /* 0x00000001ff077424 */ /* 0x000fe200078e00ff */
[----:B------:R-:W1:Y:S01]  /*6200*/  LDC R4, c[0x0][0x618] ;  /* 0x00018600ff047b82 */ /* 0x000e620000000800 */
[----:B------:R-:W-:Y:S02]  /*6210*/  IMAD R22, R15, R14, R10 ;  /* 0x0000000e0f167224 */ /* 0x000fe400078e020a */
[----:B------:R-:W-:-:S04]  /*6220*/  IMAD.X R3, RZ, RZ, ~R0, P0 ;  /* 0x000000ffff037224 */ /* 0x000fc800000e0e00 */
[-C--:B--2---:R-:W-:Y:S01]  /*6230*/  IMAD R0, R3, R12.reuse, RZ ;  /* 0x0000000c03007224 */ /* 0x084fe200078e02ff */
[----:B------:R-:W2:Y:S01]  /*6240*/  LDC R6, c[0x0][0x608] ;  /* 0x00018200ff067b82 */ /* 0x000ea20000000800 */
[----:B0-----:R-:W-:-:S04]  /*6250*/  IMAD.WIDE.U32 R2, R5, R12, R18 ;  /* 0x0000000c05027225 */ /* 0x001fc800078e0012 */
[----:B------:R-:W-:Y:S01]  /*6260*/  IMAD R5, R5, R13, R0 ;  /* 0x0000000d05057224 */ /* 0x000fe200078e0200 */
[----:B------:R-:W-:Y:S02]  /*6270*/  I2FP.F32.U32 R0, R20 ;  /* 0x0000001400007245 */ /* 0x000fe40000201000 */
[----:B------:R-:W0:Y:S01]  /*6280*/  LDC R24, c[0x0][0x658] ;  /* 0x00019600ff187b82 */ /* 0x000e220000000800 */
[----:B------:R-:W-:Y:S01]  /*6290*/  IMAD.IADD R3, R3, 0x1, R5 ;  /* 0x0000000103037824 */ /* 0x000fe200078e0205 */
[----:B---3--:R-:W-:Y:S01]  /*62a0*/  ISETP.NE.U32.AND P0, PT, R26, RZ, PT ;  /* 0x000000ff1a00720c */ /* 0x008fe20003f05070 */
[----:B------:R-:W-:Y:S01]  /*62b0*/  FMUL R0, R0, UR4 ;  /* 0x0000000400007c20 */ /* 0x000fe20008400000 */
[----:B------:R-:W-:Y:S02]  /*62c0*/  IMAD.MOV.U32 R5, RZ, RZ, -0x1 ;  /* 0xffffffffff057424 */ /* 0x000fe400078e00ff */
[----:B------:R-:W-:Y:S01]  /*62d0*/  ISETP.NE.AND.EX P0, PT, R27, RZ, PT, P0 ;  /* 0x000000ff1b00720c */ /* 0x000fe20003f05300 */
[----:B------:R3:W4:Y:S01]  /*62e0*/  F2I.U32.TRUNC.NTZ R12, R0 ;  /* 0x00000000000c7305 */ /* 0x000722000020f000 */
[----:B------:R-:W3:Y:S01]  /*62f0*/  LDC R15, c[0x0][0x148] ;  /* 0x00005200ff0f7b82 */ /* 0x000ee20000000800 */
[----:B-1----:R-:W-:-:S02]  /*6300*/  SHF.R.U64 R10, R2, R4, R3 ;  /* 0x00000004020a7219 */ /* 0x002fc40000001203 */
[----:B------:R-:W-:-:S05]  /*6310*/  SHF.R.U32.HI R3, RZ, R4, R3 ;  /* 0x00000004ff037219 */ /* 0x000fca0000011603 */
[----:B------:R-:W1:Y:S01]  /*6320*/  LDC R14, c[0x0][0x600] ;  /* 0x00018000ff0e7b82 */ /* 0x000e620000000800 */
[-CC-:B--2---:R-:W-:Y:S02]  /*6330*/  SHF.R.U64 R8, R10, R6.reuse, R3.reuse ;  /* 0x000000060a087219 */ /* 0x184fe40000001203 */
[----:B------:R-:W-:-:S05]  /*6340*/  SHF.R.U32.HI R3, RZ, R6, R3 ;  /* 0x00000006ff037219 */ /* 0x000fca0000011603 */
[----:B------:R-:W2:Y:S01]  /*6350*/  LDC R21, c[0x0][0x648] ;  /* 0x00019200ff157b82 */ /* 0x000ea20000000800 */
[-CC-:B0-----:R-:W-:Y:S02]  /*6360*/  SHF.R.U64 R13, R8, R24.reuse, R3.reuse ;  /* 0x00000018080d7219 */ /* 0x181fe40000001203 */
[-C--:B------:R-:W-:Y:S02]  /*6370*/  SHF.L.U32 R5, R5, R24.reuse, RZ ;  /* 0x0000001805057219 */ /* 0x080fe400000006ff */
[-C--:B------:R-:W-:Y:S01]  /*6380*/  SHF.R.U32.HI R3, RZ, R24.reuse, R3 ;  /* 0x00000018ff037219 */ /* 0x080fe20000011603 */
[----:B------:R-:W-:Y:S01]  /*6390*/  IMAD.MOV.U32 R2, RZ, RZ, R13 ;  /* 0x000000ffff027224 */ /* 0x000fe200078e000d */
[----:B------:R-:W-:Y:S01]  /*63a0*/  SHF.L.U32 R24, R7, R24, RZ ;  /* 0x0000001807187219 */ /* 0x000fe200000006ff */
[----:B------:R-:W0:Y:S01]  /*63b0*/  LDC R25, c[0x0][0x638] ;  /* 0x00018e00ff197b82 */ /* 0x000e220000000800 */
[----:B------:R-:W-:-:S07]  /*63c0*/  LOP3.LUT R19, RZ, R5, RZ, 0x33, !PT ;  /* 0x00000005ff137212 */ /* 0x000fce00078e33ff */
[----:B------:R-:W0:Y:S01]  /*63d0*/  LDC R28, c[0x0][0x610] ;  /* 0x00018400ff1c7b82 */ /* 0x000e220000000800 */
[----:B----4-:R-:W-:Y:S05]  /*63e0*/  @!P0 BRA `(.L_x_161) ;  /* 0x0000000000288947 */ /* 0x010fea0003800000 */
[----:B---3--:R-:W3:Y:S02]  /*63f0*/  LDC R0, c[0x0][0x64c] ;  /* 0x00019300ff007b82 */ /* 0x008ee40000000800 */
[----:B---3--:R-:W-:-:S05]  /*6400*/  IADD3 R7, P0, R13, R0, RZ ;  /* 0x000000000d077210 */ /* 0x008fca0007f1e0ff */
        /* <DEDUP_REMOVED lines=8> */
.L_x_161:
[----:B------:R-:W4:Y:S01]  /*6490*/  LDC R4, c[0x0][0x65c] ;  /* 0x00019700ff047b82 */ /* 0x000f220000000800 */
[----:B--23--:R-:W-:Y:S01]  /*64a0*/  SHF.R.U64 R0, R2, R21, R3 ;  /* 0x0000001502007219 */ /* 0x00cfe20000001203 */
[----:B-1----:R-:W-:Y:S01]  /*64b0*/  VIADD R3, R14, 0xffffffff ;  /* 0xffffffff0e037836 */ /* 0x002fe20000000000 */
[----:B------:R-:W-:Y:S01]  /*64c0*/  LOP3.LUT R19, R8, R19, RZ, 0xc0, !PT ;  /* 0x0000001308137212 */ /* 0x000fe200078ec0ff */
[----:B------:R-:W-:Y:S02]  /*64d0*/  IMAD.MOV R12, RZ, RZ, -R12 ;  /* 0x000000ffff0c7224 */ /* 0x000fe400078e0a0c */
[----:B------:R-:W-:Y:S01]  /*64e0*/  IMAD.MOV R2, RZ, RZ, -R0 ;  /* 0x000000ffff027224 */ /* 0x000fe200078e0a00 */
[----:B------:R-:W-:Y:S01]  /*64f0*/  LOP3.LUT R3, R10, R3, RZ, 0xc0, !PT ;  /* 0x000000030a037212 */ /* 0x000fe200078ec0ff */
[----:B------:R-:W-:Y:S02]  /*6500*/  IMAD R19, R24, R0, R19 ;  /* 0x0000000018137224 */ /* 0x000fe400078e0213 */
[----:B0-----:R-:W-:-:S04]  /*6510*/  IMAD R0, R2, R25, R13 ;  /* 0x0000001902007224 */ /* 0x001fc800078e020d */
[----:B------:R-:W-:Y:S01]  /*6520*/  IMAD R2, R0, R14, R3 ;  /* 0x0000000e00027224 */ /* 0x000fe200078e0203 */
[----:B----4-:R-:W-:Y:S01]  /*6530*/  ISETP.NE.AND P0, PT, R4, 0x1, PT ;  /* 0x000000010400780c */ /* 0x010fe20003f05270 */
[----:B------:R-:W-:-:S05]  /*6540*/  IMAD.MOV.U32 R4, RZ, RZ, 0x1 ;  /* 0x00000001ff047424 */ /* 0x000fca00078e00ff */
[----:B------:R-:W-:-:S07]  /*6550*/  PRMT R0, R4, 0x7610, R0 ;  /* 0x0000761004007816 */ /* 0x000fce0000000000 */
[----:B------:R-:W-:-:S04]  /*6560*/  @P0 IMAD R22, R15, R12, R20 ;  /* 0x0000000c0f160224 */ /* 0x000fc800078e0214 */
[----:B------:R-:W-:-:S05]  /*6570*/  IMAD R19, R19, R28, R22 ;  /* 0x0000001c13137224 */ /* 0x000fca00078e0216 */
[----:B------:R-:W-:Y:S02]  /*6580*/  SEL R22, R2, R19, !P0 ;  /* 0x0000001302167207 */ /* 0x000fe40004000000 */
[----:B------:R-:W-:Y:S01]  /*6590*/  SEL R19, R19, R2, !P0 ;  /* 0x0000000213137207 */ /* 0x000fe20004000000 */
[----:B------:R-:W-:-:S07]  /*65a0*/  IMAD.MOV.U32 R2, RZ, RZ, R11 ;  /* 0x000000ffff027224 */ /* 0x000fce00078e000b */
.L_x_159:
[----:B------:R-:W-:Y:S02]  /*65b0*/  LOP3.LUT P0, RZ, R0, 0xff, RZ, 0xc0, !PT ;  /* 0x000000ff00ff7812 */ /* 0x000fe4000780c0ff */
[----:B------:R-:W-:-:S11]  /*65c0*/  LOP3.LUT R101, R101, 0x1, RZ, 0x3c, !PT ;  /* 0x0000000165657812 */ /* 0x000fd600078e3cff */
[----:B------:R-:W-:Y:S05]  /*65d0*/  @P0 BRA `(.L_x_162) ;  /* 0xffffffac00c40947 */ /* 0x000fea000383ffff */
[----:B------:R-:W-:Y:S05]  /*65e0*/  EXIT ;  /* 0x000000000000794d */ /* 0x000fea0003800000 */
.L_x_13:
[----:B------:R-:W-:-:S08]  /*65f0*/  ISETP.NE.AND P0, PT, R0, RZ, PT ;  /* 0x000000ff0000720c */ /* 0x000fd00003f05270 */
[----:B0-----:R-:W0:-:S00]  /*6600*/  USETMAXREG.DEALLOC.CTAPOOL 0x28 ;  /* 0x00000028000079c8 */ /* 0x001e0000080e0500 */
[----:B------:R-:W-:Y:S05]  /*6610*/  @P0 EXIT ;  /* 0x000000000000094d */ /* 0x000fea0003800000 */
[----:B0-----:R-:W-:Y:S01]  /*6620*/  LOP3.LUT P0, RZ, R8, 0xff, RZ, 0xc0, !PT ;  /* 0x000000ff08ff7812 */ /* 0x001fe2000780c0ff */
[----:B------:R-:W-:Y:S02]  /*6630*/  IMAD.MOV.U32 R0, RZ, RZ, 0x1 ;  /* 0x00000001ff007424 */ /* 0x000fe400078e00ff */
[----:B------:R-:W-:-:S10]  /*6640*/  IMAD.MOV.U32 R7, RZ, RZ, RZ ;  /* 0x000000ffff077224 */ /* 0x000fd400078e00ff */
[----:B------:R-:W-:Y:S05]  /*6650*/  @!P0 BRA `(.L_x_163) ;  /* 0x0000000c001c8947 */ /* 0x000fea0003800000 */
[----:B------:R-:W-:Y:S01]  /*6660*/  LOP3.LUT P0, RZ, R4, 0x1f, RZ, 0xc0, !PT ;  /* 0x0000001f04ff7812 */ /* 0x000fe2000780c0ff */
[----:B------:R-:W-:Y:S01]  /*6670*/  ULDC UR5, c[0x0][0x658] ;  /* 0x0001960000057ab9 */ /* 0x000fe20000000800 */
[----:B------:R-:W-:Y:S01]  /*6680*/  UMOV UR6, 0xffffffff ;  /* 0xffffffff00067882 */ /* 0x000fe20000000000 */
[----:B------:R-:W-:Y:S01]  /*6690*/  BSSY B0, `(.L_x_163) ;  /* 0x00000c3000007945 */ /* 0x000fe20003800000 */
[----:B------:R-:W-:Y:S01]  /*66a0*/  USHF.L.U32 UR6, UR6, UR5, URZ ;  /* 0x0000000506067299 */ /* 0x000fe2000800063f */
[C---:B------:R-:W-:Y:S01]  /*66b0*/  ISETP.NE.AND P2, PT, R3.reuse, RZ, PT ;  /* 0x000000ff0300720c */ /* 0x040fe20003f45270 */
[----:B------:R-:W-:Y:S01]  /*66c0*/  IMAD.MOV.U32 R8, RZ, RZ, 0x1 ;  /* 0x00000001ff087424 */ /* 0x000fe200078e00ff */
[----:B------:R-:W-:Y:S01]  /*66d0*/  ISETP.NE.OR P0, PT, R3, RZ, !P0 ;  /* 0x000000ff0300720c */ /* 0x000fe20004705670 */
[----:B------:R-:W-:Y:S01]  /*66e0*/  IMAD.MOV.U32 R0, RZ, RZ, 0x1 ;  /* 0x00000001ff007424 */ /* 0x000fe200078e00ff */
[----:B------:R-:W-:Y:S01]  /*66f0*/  LOP3.LUT R6, R16, 0x2, RZ, 0xfc, !PT ;  /* 0x0000000210067812 */ /* 0x000fe200078efcff */
[----:B------:R-:W-:Y:S01]  /*6700*/  IMAD.MOV.U32 R7, RZ, RZ, RZ ;  /* 0x000000ffff077224 */ /* 0x000fe200078e00ff */
[----:B------:R-:W-:Y:S01]  /*6710*/  ULDC UR4, c[0x0][0x600] ;  /* 0x0001800000047ab9 */ /* 0x000fe20000000800 */
[----:B------:R-:W-:Y:S01]  /*6720*/  UMOV UR7, 0x1 ;  /* 0x0000000100077882 */ /* 0x000fe20000000000 */
[----:B------:R-:W-:-:S02]  /*6730*/  UIADD3 UR19, UR40, 0x1, URZ ;  /* 0x0000000128137890 */ /* 0x000fc4000fffe03f */
[----:B------:R-:W-:Y:S02]  /*6740*/  UIADD3 UR15, UR4, -0x1, URZ ;  /* 0xffffffff040f7890 */ /* 0x000fe4000fffe03f */
[----:B------:R-:W-:Y:S02]  /*6750*/  USHF.L.U32 UR17, UR7, UR5, URZ ;  /* 0x0000000507117299 */ /* 0x000fe4000800063f */
[----:B------:R-:W-:Y:S01]  /*6760*/  ULOP3.LUT UR16, URZ, UR6, URZ, 0x33, !UPT ;  /* 0x000000063f107292 */ /* 0x000fe2000f8e333f */
[----:B------:R-:W-:-:S11]  /*6770*/  ULDC.64 UR20, c[0x0][0x198] ;  /* 0x0000660000147ab9 */ /* 0x000fd60000000a00 */
.L_x_175:
[----:B------:R-:W-:-:S03]  /*6780*/  UMOV UR4, 0xffffffff ;  /* 0xffffffff00047882 */ /* 0x000fc60000000000 */
[----:B------:R-:W-:Y:S05]  /*6790*/  BRA.DIV UR4, `(.L_x_164) ;  /* 0x0000001204287947 */ /* 0x000fea000b800000 */
[----:B------:R-:W-:-:S13]  /*67a0*/  ELECT P6, URZ, PT ;  /* 0x00000000003f782f */ /* 0x000fda00038c0000 */
.L_x_190:
[----:B------:R-:W0:Y:S01]  /*67b0*/  LDC R3, c[0x0][0x28c] ;  /* 0x0000a300ff037b82 */ /* 0x000e220000000800 */
[----:B------:R-:W-:Y:S01]  /*67c0*/  BSSY B1, `(.L_x_165) ;  /* 0x0000037000017945 */ /* 0x000fe20003800000 */
[----:B0-----:R-:W-:-:S13]  /*67d0*/  ISETP.LT.OR P6, PT, R3, 0x1, !P6 ;  /* 0x000000010300780c */ /* 0x001fda00077c1670 */
[----:B------:R-:W-:Y:S05]  /*67e0*/  @P6 BRA `(.L_x_166) ;  /* 0x0000000000d06947 */ /* 0x000fea0003800000 */
[----:B------:R-:W-:Y:S02]  /*67f0*/  IMAD.SHL.U32 R22, R22, 0x80, RZ ;  /* 0x0000008016167824 */ /* 0x000fe400078e00ff */
[----:B------:R-:W-:Y:S02]  /*6800*/  IMAD.SHL.U32 R19, R19, 0x40, RZ ;  /* 0x0000004013137824 */ /* 0x000fe400078e00ff */
[----:B------:R-:W-:Y:S02]  /*6810*/  IMAD.MOV.U32 R12, RZ, RZ, RZ ;  /* 0x000000ffff0c7224 */ /* 0x000fe400078e00ff */
[----:B------:R-:W-:Y:S02]  /*6820*/  IMAD.U32 R13, RZ, RZ, UR19 ;  /* 0x00000013ff0d7e24 */ /* 0x000fe4000f8e00ff */
[----:B------:R-:W-:Y:S02]  /*6830*/  IMAD.MOV.U32 R3, RZ, RZ, R0 ;  /* 0x000000ffff037224 */ /* 0x000fe400078e0000 */
[----:B------:R-:W-:-:S07]  /*6840*/  IMAD.MOV.U32 R4, RZ, RZ, R7 ;  /* 0x000000ffff047224 */ /* 0x000fce00078e0007 */
.L_x_170:
[----:B------:R-:W0:Y:S01]  /*6850*/  S2R R10, SR_CgaCtaId ;  /* 0x00000000000a7919 */ /* 0x000e220000008800 */
[----:B------:R-:W-:Y:S01]  /*6860*/  MOV R5, 0x400 ;  /* 0x0000040000057802 */ /* 0x000fe20000000f00 */
[----:B------:R-:W1:Y:S03]  /*6870*/  @!P2 LDC R9, c[0x0][0x500] ;  /* 0x00014000ff09ab82 */ /* 0x000e660000000800 */
[----:B0-----:R-:W-:Y:S02]  /*6880*/  LEA R11, R10, R5, 0x18 ;  /* 0x000000050a0b7211 */ /* 0x001fe400078ec0ff */
[----:B------:R-:W-:-:S03]  /*6890*/  SHF.L.U32 R5, R3, 0x1f, RZ ;  /* 0x0000001f03057819 */ /* 0x000fc600000006ff */
[----:B------:R-:W-:-:S04]  /*68a0*/  IMAD R10, R4, 0x8, R11 ;  /* 0x00000008040a7824 */ /* 0x000fc800078e020b */
[----:B------:R-:W0:Y:S02]  /*68b0*/  SYNCS.PHASECHK.TRANS64.TRYWAIT P1, [R10+URZ+0x30], R5 ;  /* 0x000030050a0075a7 */ /* 0x000e24000802017f */
[----:B01----:R-:W-:Y:S05]  /*68c0*/  @!P1 BRA `(.L_x_167) ;  /* 0x0000000c00fc9947 */ /* 0x003fea0003800000 */
.L_x_191:
[----:B0-----:R-:W-:Y:S01]  /*68d0*/  PRMT R5, R6, 0x9910, RZ ;  /* 0x0000991006057816 */ /* 0x001fe200000000ff */
[----:B------:R0:W-:Y:S03]  /*68e0*/  @!P2 SYNCS.ARRIVE.TRANS64 RZ, [R10+URZ], R9 ;  /* 0x000000090affa9a7 */ /* 0x0001e6000800003f */
[----:B------:R-:W-:-:S13]  /*68f0*/  ISETP.NE.AND P1, PT, R5, 0x2, PT ;  /* 0x000000020500780c */ /* 0x000fda0003f25270 */
[----:B0-----:R-:W-:Y:S05]  /*6900*/  @P1 BRA `(.L_x_168) ;  /* 0x0000000000041947 */ /* 0x001fea0003800000 */
[----:B------:R-:W-:Y:S01]  /*6910*/  BPT.TRAP 0x1 ;  /* 0x000000040000795c */ /* 0x000fe20000300000 */
.L_x_168:
[----:B------:R-:W-:Y:S05]  /*6920*/  @P0 BRA `(.L_x_169) ;  /* 0x0000000000040947 */ /* 0x000fea0003800000 */
[----:B------:R-:W-:Y:S01]  /*6930*/  BPT.TRAP 0x1 ;  /* 0x000000040000795c */ /* 0x000fe20000300000 */
.L_x_169:
[--C-:B------:R-:W-:Y:S01]  /*6940*/  IMAD R5, R4, 0x1000, R11.reuse ;  /* 0x0000100004057824 */ /* 0x100fe200078e020b */
[----:B------:R-:W-:Y:S01]  /*6950*/  R2UR UR9, R10 ;  /* 0x000000000a0972ca */ /* 0x000fe200000e0000 */
[C---:B------:R-:W-:Y:S01]  /*6960*/  IMAD R11, R4.reuse, 0x2000, R11 ;  /* 0x00002000040b7824 */ /* 0x040fe200078e020b */
[----:B------:R-:W-:Y:S01]  /*6970*/  UIADD3 UR4, UP0, UR20, 0xf0, URZ ;  /* 0x000000f014047890 */ /* 0x000fe2000ff1e03f */
[----:B------:R-:W-:Y:S01]  /*6980*/  VIADD R13, R13, 0xffffffff ;  /* 0xffffffff0d0d7836 */ /* 0x000fe20000000000 */
[----:B------:R-:W-:Y:S01]  /*6990*/  R2UR UR5, R5 ;  /* 0x00000000050572ca */ /* 0x000fe200000e0000 */
[----:B------:R-:W-:Y:S01]  /*69a0*/  UIADD3 UR22, UP1, UR20, 0x1f0, URZ ;  /* 0x000001f014167890 */ /* 0x000fe2000ff3e03f */
[----:B------:R-:W-:Y:S01]  /*69b0*/  R2UR UR8, R11 ;  /* 0x000000000b0872ca */ /* 0x000fe200000e0000 */
[----:B------:R-:W-:Y:S01]  /*69c0*/  VIADD R4, R4, 0x1 ;  /* 0x0000000104047836 */ /* 0x000fe20000000000 */
[----:B------:R-:W-:Y:S01]  /*69d0*/  R2UR UR11, R19 ;  /* 0x00000000130b72ca */ /* 0x000fe200000e0000 */
[----:B------:R-:W-:Y:S01]  /*69e0*/  UIADD3.X UR23, URZ, UR21, URZ, UP1, !UPT ;  /* 0x000000153f177290 */ /* 0x000fe20008ffe43f */
[----:B------:R-:W-:Y:S01]  /*69f0*/  R2UR UR10, R12 ;  /* 0x000000000c0a72ca */ /* 0x000fe200000e0000 */
[----:B------:R-:W-:Y:S01]  /*6a00*/  UMOV UR6, 0x0 ;  /* 0x0000000000067882 */ /* 0x000fe20000000000 */
[----:B------:R-:W-:Y:S01]  /*6a10*/  R2UR UR12, R2 ;  /* 0x00000000020c72ca */ /* 0x000fe200000e0000 */
[----:B------:R-:W-:Y:S01]  /*6a20*/  UMOV UR7, 0x10000000 ;  /* 0x1000000000077882 */ /* 0x000fe20000000000 */
[----:B------:R-:W-:Y:S01]  /*6a30*/  R2UR UR18, R22 ;  /* 0x00000000161272ca */ /* 0x000fe200000e0000 */
[----:B------:R-:W-:Y:S01]  /*6a40*/  VIADD R12, R12, 0x20 ;  /* 0x000000200c0c7836 */ /* 0x000fe20000000000 */
[----:B------:R-:W-:Y:S01]  /*6a50*/  ISETP.GT.AND P3, PT, R13, 0x1, PT ;  /* 0x000000010d00780c */ /* 0x000fe20003f64270 */
[----:B------:R-:W-:Y:S01]  /*6a60*/  UIADD3 UR13, UR5, 0x180, URZ ;  /* 0x00000180050d7890 */ /* 0x000fe2000fffe03f */
[----:B------:R-:W-:Y:S01]  /*6a70*/  ISETP.NE.AND P1, PT, R4, 0x6, PT ;  /* 0x000000060400780c */ /* 0x000fe20003f25270 */
[----:B------:R-:W-:-:S02]  /*6a80*/  UIADD3.X UR5, URZ, UR21, URZ, UP0, !UPT ;  /* 0x000000153f057290 */ /* 0x000fc400087fe43f */
[----:B------:R-:W-:Y:S01]  /*6a90*/  UIADD3 UR14, UR8, 0x6180, URZ ;  /* 0x00006180080e7890 */ /* 0x000fe2000fffe03f */
[----:B------:R-:W-:Y:S02]  /*6aa0*/  SEL R10, RZ, 0x1, P1 ;  /* 0x00000001ff0a7807 */ /* 0x000fe40000800000 */
[----:B------:R-:W-:Y:S01]  /*6ab0*/  UMOV UR8, UR13 ;  /* 0x0000000d00087c82 */ /* 0x000fe20008000000 */
[----:B------:R-:W-:Y:S02]  /*6ac0*/  SEL R4, R4, RZ, P1 ;  /* 0x000000ff04047207 */ /* 0x000fe40000800000 */
[----:B------:R-:W-:Y:S01]  /*6ad0*/  LOP3.LUT R3, R3, R10, RZ, 0x3c, !PT ;  /* 0x0000000a03037212 */ /* 0x000fe200078e3cff */
[----:B------:R0:W-:Y:S02]  /*6ae0*/  UTMALDG.3D [UR8], [UR4], desc[UR6] ;  /* 0x00000608040075b4 */ /* 0x0001e40008011000 */
[----:B0-----:R-:W-:Y:S01]  /*6af0*/  UMOV UR8, UR14 ;  /* 0x0000000e00087c82 */ /* 0x001fe20008000000 */
[----:B------:R-:W-:-:S02]  /*6b00*/  UMOV UR11, UR18 ;  /* 0x00000012000b7c82 */ /* 0x000fc40008000000 */
[----:B------:R0:W-:Y:S02]  /*6b10*/  UTMALDG.3D [UR8], [UR22], desc[UR6] ;  /* 0x00000608160075b4 */ /* 0x0001e40008011000 */
[----:B0-----:R-:W-:Y:S05]  /*6b20*/  @P3 BRA `(.L_x_170) ;  /* 0xfffffffc00483947 */ /* 0x001fea000383ffff */
.L_x_166:
[----:B------:R-:W-:Y:S05]  /*6b30*/  BSYNC B1 ;  /* 0x0000000000017941 */ /* 0x000fea0003800000 */
.L_x_165:
[----:B------:R-:W2:Y:S01]  /*6b40*/  LDL.64 R10, [R1] ;  /* 0x00000000010a7983 */ /* 0x000ea20000100a00 */
[----:B------:R-:W-:Y:S01]  /*6b50*/  LOP3.LUT P4, RZ, R8, 0xff, RZ, 0xc0, !PT ;  /* 0x000000ff08ff7812 */ /* 0x000fe2000788c0ff */
[----:B------:R-:W-:Y:S01]  /*6b60*/  VIADD R4, R7, UR40 ;  /* 0x0000002807047c36 */ /* 0x000fe20008000000 */
[----:B------:R-:W-:Y:S01]  /*6b70*/  ULDC.64 UR4, c[0x0][0x650] ;  /* 0x0001940000047ab9 */ /* 0x000fe20000000a00 */
[----:B------:R-:W-:Y:S01]  /*6b80*/  IMAD.U32 R7, RZ, RZ, UR40 ;  /* 0x00000028ff077e24 */ /* 0x000fe2000f8e00ff */
[----:B------:R-:W-:Y:S01]  /*6b90*/  UISETP.GE.U32.AND UP0, UPT, UR40, 0x6, UPT ;  /* 0x000000062800788c */ /* 0x000fe2000bf06070 */
[----:B------:R-:W-:Y:S01]  /*6ba0*/  BSSY B1, `(.L_x_171) ;  /* 0x000006f000017945 */ /* 0x000fe20003800000 */
[----:B------:R-:W-:Y:S01]  /*6bb0*/  ISETP.GT.U32.AND P1, PT, R4, 0x5, PT ;  /* 0x000000050400780c */ /* 0x000fe20003f24070 */
[----:B------:R-:W-:Y:S01]  /*6bc0*/  IMAD.MOV.U32 R19, RZ, RZ, -0x1 ;  /* 0xffffffffff137424 */ /* 0x000fe200078e00ff */
[----:B------:R-:W-:Y:S01]  /*6bd0*/  PRMT R8, RZ, 0x7610, R8 ;  /* 0x00007610ff087816 */ /* 0x000fe20000000008 */
[----:B------:R-:W-:Y:S01]  /*6be0*/  IMAD.MOV.U32 R22, RZ, RZ, -0x1 ;  /* 0xffffffffff167424 */ /* 0x000fe200078e00ff */
[----:B------:R-:W-:-:S02]  /*6bf0*/  ISETP.LT.U32.AND P1, PT, R7, 0x6, P1 ;  /* 0x000000060700780c */ /* 0x000fc40000f21070 */
[----:B------:R-:W-:Y:S01]  /*6c00*/  PLOP3.LUT P3, PT, PT, PT, UP0, 0x80, 0x0 ;  /* 0x000000000000781c */ /* 0x000fe20003f6f008 */
[----:B------:R-:W0:Y:S01]  /*6c10*/  @P4 S2R R3, SR_CgaCtaId ;  /* 0x0000000000034919 */ /* 0x000e220000008800 */
[----:B------:R-:W-:-:S04]  /*6c20*/  @P4 MOV R2, 0x400 ;  /* 0x0000040000024802 */ /* 0x000fc80000000f00 */
[----:B0-----:R-:W-:Y:S01]  /*6c30*/  @P4 LEA R5, R3, R2, 0x18 ;  /* 0x0000000203054211 */ /* 0x001fe200078ec0ff */
[----:B------:R-:W-:-:S03]  /*6c40*/  IMAD.WIDE.U32 R2, R4, -0x55555555, RZ ;  /* 0xaaaaaaab04027825 */ /* 0x000fc600078e00ff */
[----:B------:R0:W-:Y:S01]  /*6c50*/  @P4 SYNCS.ARRIVE.TRANS64.A1T0 RZ, [R5+URZ+0x98], RZ ;  /* 0x000098ff05ff49a7 */ /* 0x0001e2000810003f */
[----:B------:R-:W-:Y:S01]  /*6c60*/  IMAD.MOV.U32 R2, RZ, RZ, -0x1 ;  /* 0xffffffffff027424 */ /* 0x000fe200078e00ff */
[----:B0-----:R-:W-:Y:S02]  /*6c70*/  SHF.R.U32.HI R5, RZ, 0x2, R3 ;  /* 0x00000002ff057819 */ /* 0x001fe40000011603 */
[----:B------:R-:W-:-:S03]  /*6c80*/  SEL R3, RZ, 0x1, !P1 ;  /* 0x00000001ff037807 */ /* 0x000fc60004800000 */
[----:B------:R-:W-:Y:S01]  /*6c90*/  IMAD R7, R5, -0x6, R4 ;  /* 0xfffffffa05077824 */ /* 0x000fe200078e0204 */
[----:B------:R-:W-:Y:S02]  /*6ca0*/  LOP3.LUT R0, R0, R3, RZ, 0x3c, !PT ;  /* 0x0000000300007212 */ /* 0x000fe400078e3cff */
[----:B------:R-:W-:Y:S02]  /*6cb0*/  PRMT R3, RZ, 0x7610, R3 ;  /* 0x00007610ff037816 */ /* 0x000fe40000000003 */
[----:B------:R-:W-:Y:S02]  /*6cc0*/  @P3 LOP3.LUT R0, R0, 0x1, R5, 0x78, !PT ;  /* 0x0000000100003812 */ /* 0x000fe400078e7805 */
[----:B--2---:R-:W-:-:S04]  /*6cd0*/  IADD3 R18, P4, R18, R10, RZ ;  /* 0x0000000a12127210 */ /* 0x004fc80007f9e0ff */
[----:B------:R-:W-:Y:S01]  /*6ce0*/  ISETP.GE.U32.AND P1, PT, R18, UR4, PT ;  /* 0x0000000412007c0c */ /* 0x000fe2000bf26070 */
[----:B------:R-:W-:-:S05]  /*6cf0*/  IMAD.X R17, R17, 0x1, R23, P4 ;  /* 0x0000000111117824 */ /* 0x000fca00020e0617 */
[----:B------:R-:W-:-:S13]  /*6d00*/  ISETP.GE.U32.AND.EX P1, PT, R17, UR5, PT, P1 ;  /* 0x0000000511007c0c */ /* 0x000fda000bf26110 */
[----:B------:R-:W-:Y:S05]  /*6d10*/  @P1 BRA `(.L_x_172) ;  /* 0x00000004005c1947 */ /* 0x000fea0003800000 */
[----:B------:R-:W0:Y:S01]  /*6d20*/  S2R R11, SR_CTAID.X ;  /* 0x00000000000b7919 */ /* 0x000e220000002500 */
[----:B------:R-:W-:Y:S01]  /*6d30*/  ULDC.64 UR4, c[0x0][0x628] ;  /* 0x00018a0000047ab9 */ /* 0x000fe20000000a00 */
[----:B------:R-:W1:Y:S01]  /*6d40*/  LDC R12, c[0x0][0x144] ;  /* 0x00005100ff0c7b82 */ /* 0x000e620000000800 */
[----:B------:R-:W-:Y:S01]  /*6d50*/  ISETP.NE.U32.AND P1, PT, RZ, UR4, PT ;  /* 0x00000004ff007c0c */ /* 0x000fe2000bf25070 */
[----:B------:R-:W2:Y:S01]  /*6d60*/  S2R R9, SR_CTAID.Y ;  /* 0x0000000000097919 */ /* 0x000ea20000002600 */
[----:B------:R-:W-:Y:S01]  /*6d70*/  ULDC UR6, c[0x0][0x150] ;  /* 0x0000540000067ab9 */ /* 0x000fe20000000800 */
[----:B------:R-:W-:Y:S01]  /*6d80*/  ULDC UR7, c[0x0][0x630] ;  /* 0x00018c0000077ab9 */ /* 0x000fe20000000800 */
[----:B------:R-:W-:Y:S01]  /*6d90*/  ISETP.NE.AND.EX P1, PT, RZ, UR5, PT, P1 ;  /* 0x00000005ff007c0c */ /* 0x000fe2000bf25310 */
[----:B------:R-:W-:Y:S01]  /*6da0*/  IMAD.MOV.U32 R2, RZ, RZ, R18 ;  /* 0x000000ffff027224 */ /* 0x000fe200078e0012 */
[----:B0-----:R-:W-:-:S05]  /*6db0*/  I2FP.F32.U32 R3, R11 ;  /* 0x0000000b00037245 */ /* 0x001fca0000201000 */
[----:B------:R-:W-:Y:S01]  /*6dc0*/  FMUL R14, R3, UR6 ;  /* 0x00000006030e7c20 */ /* 0x000fe20008400000 */
[----:B------:R-:W-:-:S05]  /*6dd0*/  IMAD.MOV.U32 R3, RZ, RZ, R17 ;  /* 0x000000ffff037224 */ /* 0x000fca00078e0011 */
[----:B--2---:R-:W-:Y:S05]  /*6de0*/  @!P1 BRA `(.L_x_173) ;  /* 0x0000000000289947 */ /* 0x004fea0003800000 */
[----:B------:R-:W-:Y:S02]  /*6df0*/  ULDC UR6, c[0x0][0x634] ;  /* 0x00018d0000067ab9 */ /* 0x000fe40000000800 */
[----:B------:R-:W-:-:S05]  /*6e00*/  IADD3 R3, P1, R18, UR6, RZ ;  /* 0x0000000612037c10 */ /* 0x000fca000ff3e0ff */
[----:B------:R-:W-:-:S04]  /*6e10*/  IMAD.X R13, RZ, RZ, R17, P1 ;  /* 0x000000ffff0d7224 */ /* 0x000fc800008e0611 */
[----:B------:R-:W-:-:S04]  /*6e20*/  IMAD.WIDE.U32 R4, R13, UR4, RZ ;  /* 0x000000040d047c25 */ /* 0x000fc8000f8e00ff */
[----:B------:R-:W-:-:S04]  /*6e30*/  IMAD.WIDE.U32 R4, P1, R3, UR5, R4 ;  /* 0x0000000503047c25 */ /* 0x000fc8000f820004 */
[----:B------:R-:W-:-:S04]  /*6e40*/  IMAD.WIDE.U32 R2, R3, UR4, RZ ;  /* 0x0000000403027c25 */ /* 0x000fc8000f8e00ff */
[----:B------:R-:W-:Y:S01]  /*6e50*/  IMAD.MOV.U32 R2, RZ, RZ, R5 ;  /* 0x000000ffff027224 */ /* 0x000fe200078e0005 */
[----:B------:R-:W-:Y:S01]  /*6e60*/  IADD3 RZ, P3, R3, R4, RZ ;  /* 0x0000000403ff7210 */ /* 0x000fe20007f7e0ff */
[----:B------:R-:W-:-:S04]  /*6e70*/  IMAD.X R3, RZ, RZ, RZ, P1 ;  /* 0x000000ffff037224 */ /* 0x000fc800008e06ff */
[----:B------:R-:W-:-:S08]  /*6e80*/  IMAD.WIDE.U32.X R2, R13, UR5, R2, P3 ;  /* 0x000000050d027c25 */ /* 0x000fd000098e0402 */
.L_x_173:
[--C-:B------:R-:W-:Y:S01]  /*6e90*/  SHF.R.U64 R10, R2, UR7, R3.reuse ;  /* 0x00000007020a7c19 */ /* 0x100fe20008001203 */
[----:B------:R-:W0:Y:S01]  /*6ea0*/  F2I.U32.TRUNC.NTZ R14, R14 ;  /* 0x0000000e000e7305 */ /* 0x000e22000020f000 */
[----:B------:R-:W-:Y:S01]  /*6eb0*/  SHF.R.U32.HI R2, RZ, UR7, R3 ;  /* 0x00000007ff027c19 */ /* 0x000fe20008011603 */
[----:B------:R-:W-:Y:S01]  /*6ec0*/  ULDC.64 UR4, c[0x0][0x620] ;  /* 0x0001880000047ab9 */ /* 0x000fe20000000a00 */
[----:B------:R-:W-:Y:S01]  /*6ed0*/  IADD3 R5, P1, RZ, -R10, RZ ;  /* 0x8000000aff057210 */ /* 0x000fe20007f3e0ff */
[----:B------:R-:W-:Y:S01]  /*6ee0*/  IMAD.MOV.U32 R3, RZ, RZ, R17 ;  /* 0x000000ffff037224 */ /* 0x000fe200078e0011 */
[----:B------:R-:W-:-:S03]  /*6ef0*/  ULDC.64 UR6, c[0x0][0x640] ;  /* 0x0001900000067ab9 */ /* 0x000fc60000000a00 */
[----:B------:R-:W-:Y:S01]  /*6f00*/  IMAD.X R2, RZ, RZ, ~R2, P1 ;  /* 0x000000ffff027224 */ /* 0x000fe200008e0e02 */
[----:B------:R-:W-:-:S03]  /*6f10*/  ISETP.NE.U32.AND P1, PT, RZ, UR6, PT ;  /* 0x00000006ff007c0c */ /* 0x000fc6000bf25070 */
[----:B------:R-:W-:Y:S01]  /*6f20*/  IMAD R4, R2, UR4, RZ ;  /* 0x0000000402047c24 */ /* 0x000fe2000f8e02ff */
[----:B------:R-:W-:Y:S01]  /*6f30*/  ISETP.NE.AND.EX P1, PT, RZ, UR7, PT, P1 ;  /* 0x00000007ff007c0c */ /* 0x000fe2000bf25310 */
[----:B------:R-:W-:-:S04]  /*6f40*/  IMAD.MOV.U32 R2, RZ, RZ, R18 ;  /* 0x000000ffff027224 */ /* 0x000fc800078e0012 */
[----:B------:R-:W-:Y:S01]  /*6f50*/  IMAD.WIDE.U32 R2, R5, UR4, R2 ;  /* 0x0000000405027c25 */ /* 0x000fe2000f8e0002 */
[----:B------:R-:W-:-:S03]  /*6f60*/  ULDC UR4, c[0x0][0x618] ;  /* 0x0001860000047ab9 */ /* 0x000fc60000000800 */
[----:B------:R-:W-:Y:S01]  /*6f70*/  IMAD R5, R5, UR5, R4 ;  /* 0x0000000505057c24 */ /* 0x000fe2000f8e0204 */
[----:B------:R-:W-:Y:S01]  /*6f80*/  ULDC UR5, c[0x0][0x154] ;  /* 0x0000550000057ab9 */ /* 0x000fe20000000800 */
[----:B0-----:R-:W-:Y:S02]  /*6f90*/  IMAD.MOV R4, RZ, RZ, -R14 ;  /* 0x000000ffff047224 */ /* 0x001fe400078e0a0e */
[----:B------:R-:W0:Y:S01]  /*6fa0*/  LDC R14, c[0x0][0x148] ;  /* 0x00005200ff0e7b82 */ /* 0x000e220000000800 */
[----:B------:R-:W-:Y:S02]  /*6fb0*/  IMAD.IADD R3, R3, 0x1, R5 ;  /* 0x0000000103037824 */ /* 0x000fe400078e0205 */
[----:B-1----:R-:W-:Y:S01]  /*6fc0*/  IMAD R11, R12, R4, R11 ;  /* 0x000000040c0b7224 */ /* 0x002fe200078e020b */
[----:B------:R-:W-:Y:S02]  /*6fd0*/  I2FP.F32.U32 R4, R9 ;  /* 0x0000000900047245 */ /* 0x000fe40000201000 */
[----:B------:R-:W-:-:S02]  /*6fe0*/  SHF.R.U64 R12, R2, UR4, R3 ;  /* 0x00000004020c7c19 */ /* 0x000fc40008001203 */
[----:B------:R-:W-:Y:S01]  /*6ff0*/  SHF.R.U32.HI R3, RZ, UR4, R3 ;  /* 0x00000004ff037c19 */ /* 0x000fe20008011603 */
[----:B------:R-:W-:Y:S01]  /*7000*/  FMUL R4, R4, UR5 ;  /* 0x0000000504047c20 */ /* 0x000fe20008400000 */
[----:B------:R-:W-:Y:S02]  /*7010*/  ULDC UR4, c[0x0][0x608] ;  /* 0x0001820000047ab9 */ /* 0x000fe40000000800 */
[--C-:B------:R-:W-:Y:S01]  /*7020*/  SHF.R.U64 R15, R12, UR4, R3.reuse ;  /* 0x000000040c0f7c19 */ /* 0x100fe20008001203 */
[----:B------:R1:W2:Y:S01]  /*7030*/  F2I.U32.TRUNC.NTZ R20, R4 ;  /* 0x0000000400147305 */ /* 0x0002a2000020f000 */
[----:B------:R-:W-:Y:S01]  /*7040*/  SHF.R.U32.HI R2, RZ, UR4, R3 ;  /* 0x00000004ff027c19 */ /* 0x000fe20008011603 */
[----:B------:R-:W-:-:S03]  /*7050*/  ULDC UR4, c[0x0][0x658] ;  /* 0x0001960000047ab9 */ /* 0x000fc60000000800 */
[--C-:B------:R-:W-:Y:S02]  /*7060*/  SHF.R.U64 R13, R15, UR4, R2.reuse ;  /* 0x000000040f0d7c19 */ /* 0x100fe40008001202 */
[----:B------:R-:W-:-:S03]  /*7070*/  SHF.R.U32.HI R19, RZ, UR4, R2 ;  /* 0x00000004ff137c19 */ /* 0x000fc60008011602 */
[----:B------:R-:W-:Y:S02]  /*7080*/  IMAD.MOV.U32 R2, RZ, RZ, R13 ;  /* 0x000000ffff027224 */ /* 0x000fe400078e000d */
[----:B------:R-:W-:Y:S01]  /*7090*/  IMAD.MOV.U32 R3, RZ, RZ, R19 ;  /* 0x000000ffff037224 */ /* 0x000fe200078e0013 */
[----:B-1----:R-:W-:Y:S06]  /*70a0*/  @!P1 BRA `(.L_x_174) ;  /* 0x0000000000289947 */ /* 0x002fec0003800000 */
        /* <DEDUP_REMOVED lines=10> */
.L_x_174:
[----:B------:R-:W1:Y:S01]  /*7150*/  LDC R4, c[0x0][0x65c] ;  /* 0x00019700ff047b82 */ /* 0x000e620000000800 */
[----:B------:R-:W-:Y:S01]  /*7160*/  ULDC UR4, c[0x0][0x648] ;  /* 0x0001920000047ab9 */ /* 0x000fe20000000800 */
[----:B------:R-:W-:Y:S01]  /*7170*/  LOP3.LUT R15, R15, UR16, RZ, 0xc0, !PT ;  /* 0x000000100f0f7c12 */ /* 0x000fe2000f8ec0ff */
[----:B--2---:R-:W-:Y:S01]  /*7180*/  IMAD.MOV R20, RZ, RZ, -R20 ;  /* 0x000000ffff147224 */ /* 0x004fe200078e0a14 */
[----:B------:R-:W-:Y:S01]  /*7190*/  SHF.R.U64 R2, R2, UR4, R3 ;  /* 0x0000000402027c19 */ /* 0x000fe20008001203 */
[----:B------:R-:W-:Y:S01]  /*71a0*/  ULDC UR4, c[0x0][0x638] ;  /* 0x00018e0000047ab9 */ /* 0x000fe20000000800 */
[----:B------:R-:W-:Y:S01]  /*71b0*/  LOP3.LUT R12, R12, UR15, RZ, 0xc0, !PT ;  /* 0x0000000f0c0c7c12 */ /* 0x000fe2000f8ec0ff */
[----:B------:R-:W-:Y:S01]  /*71c0*/  ULDC UR5, c[0x0][0x610] ;  /* 0x0001840000057ab9 */ /* 0x000fe20000000800 */
[----:B------:R-:W-:Y:S01]  /*71d0*/  IMAD.MOV.U32 R3, RZ, RZ, 0x1 ;  /* 0x00000001ff037424 */ /* 0x000fe200078e00ff */
[----:B-1----:R-:W-:Y:S01]  /*71e0*/  ISETP.NE.AND P1, PT, R4, 0x1, PT ;  /* 0x000000010400780c */ /* 0x002fe20003f25270 */
[----:B------:R-:W-:-:S02]  /*71f0*/  IMAD.MOV R4, RZ, RZ, -R2 ;  /* 0x000000ffff047224 */ /* 0x000fc400078e0a02 */
[----:B------:R-:W-:Y:S02]  /*7200*/  IMAD R2, R2, UR17, R15 ;  /* 0x0000001102027c24 */ /* 0x000fe4000f8e020f */
[----:B------:R-:W-:Y:S01]  /*7210*/  IMAD R13, R4, UR4, R13 ;  /* 0x00000004040d7c24 */ /* 0x000fe2000f8e020d */
[----:B------:R-:W-:-:S07]  /*7220*/  ULDC UR4, c[0x0][0x600] ;  /* 0x0001800000047ab9 */ /* 0x000fce0000000800 */
[----:B0-----:R-:W-:-:S04]  /*7230*/  @P1 IMAD R11, R14, R20, R9 ;  /* 0x000000140e0b1224 */ /* 0x001fc800078e0209 */
[----:B------:R-:W-:Y:S02]  /*7240*/  IMAD R11, R2, UR5, R11 ;  /* 0x00000005020b7c24 */ /* 0x000fe4000f8e020b */
[----:B------:R-:W-:-:S05]  /*7250*/  IMAD R2, R13, UR4, R12 ;  /* 0x000000040d027c24 */ /* 0x000fca000f8e020c */
[----:B------:R-:W-:Y:S02]  /*7260*/  SEL R22, R2, R11, !P1 ;  /* 0x0000000b02167207 */ /* 0x000fe40004800000 */
[----:B------:R-:W-:Y:S01]  /*7270*/  SEL R19, R11, R2, !P1 ;  /* 0x000000020b137207 */ /* 0x000fe20004800000 */
[----:B------:R-:W-:-:S07]  /*7280*/  IMAD.MOV.U32 R2, RZ, RZ, R10 ;  /* 0x000000ffff027224 */ /* 0x000fce00078e000a */
.L_x_172:
[----:B------:R-:W-:Y:S05]  /*7290*/  BSYNC B1 ;  /* 0x0000000000017941 */ /* 0x000fea0003800000 */
.L_x_171:
[----:B------:R-:W-:-:S13]  /*72a0*/  LOP3.LUT P1, RZ, R3, 0xff, RZ, 0xc0, !PT ;  /* 0x000000ff03ff7812 */ /* 0x000fda000782c0ff */
[----:B------:R-:W-:Y:S05]  /*72b0*/  @P1 BRA `(.L_x_175) ;  /* 0xfffffff400301947 */ /* 0x000fea000383ffff */
[----:B------:R-:W-:Y:S05]  /*72c0*/  BSYNC B0 ;  /* 0x0000000000007941 */ /* 0x000fea0003800000 */
.L_x_163:
[----:B------:R-:W-:-:S03]  /*72d0*/  UMOV UR4, 0xffffffff ;  /* 0xffffffff00047882 */ /* 0x000fc60000000000 */
[----:B------:R-:W-:Y:S05]  /*72e0*/  BRA.DIV UR4, `(.L_x_176) ;  /* 0x0000000604887947 */ /* 0x000fea000b800000 */
[----:B------:R-:W-:-:S13]  /*72f0*/  ELECT P6, URZ, PT ;  /* 0x00000000003f782f */ /* 0x000fda00038c0000 */
.L_x_194:
[----:B------:R-:W-:Y:S04]  /*7300*/  BSSY B0, `(.L_x_177) ;  /* 0x000003d000007945 */ /* 0x000fe80003800000 */
[----:B------:R-:W-:Y:S05]  /*7310*/  @!P6 BRA `(.L_x_178) ;  /* 0x0000000000ece947 */ /* 0x000fea0003800000 */
[----:B------:R-:W-:-:S04]  /*7320*/  LOP3.LUT R16, R16, 0x2, RZ, 0xfc, !PT ;  /* 0x0000000210107812 */ /* 0x000fc800078efcff */
[----:B------:R-:W-:-:S13]  /*7330*/  ISETP.NE.AND P0, PT, R16, 0x3, PT ;  /* 0x000000031000780c */ /* 0x000fda0003f05270 */
[----:B------:R-:W-:Y:S05]  /*7340*/  @!P0 BRA `(.L_x_179) ;  /* 0x0000000000048947 */ /* 0x000fea0003800000 */
[----:B------:R-:W-:Y:S01]  /*7350*/  BPT.TRAP 0x1 ;  /* 0x000000040000795c */ /* 0x000fe20000300000 */
.L_x_179:
[----:B------:R-:W0:Y:S01]  /*7360*/  S2R R3, SR_CgaCtaId ;  /* 0x0000000000037919 */ /* 0x000e220000008800 */
[----:B------:R-:W-:Y:S02]  /*7370*/  MOV R2, 0x400 ;  /* 0x0000040000027802 */ /* 0x000fe40000000f00 */
[----:B------:R-:W-:Y:S02]  /*7380*/  SHF.L.U32 R4, R0, 0x1f, RZ ;  /* 0x0000001f00047819 */ /* 0x000fe400000006ff */
[----:B0-----:R-:W-:-:S05]  /*7390*/  LEA R2, R3, R2, 0x18 ;  /* 0x0000000203027211 */ /* 0x001fca00078ec0ff */
[----:B------:R-:W-:-:S04]  /*73a0*/  VIADD R2, R2, 0x30 ;  /* 0x0000003002027836 */ /* 0x000fc80000000000 */
[C---:B------:R-:W-:Y:S02]  /*73b0*/  IMAD R9, R7.reuse, 0x8, R2 ;  /* 0x0000000807097824 */ /* 0x040fe400078e0202 */
[----:B------:R-:W-:Y:S02]  /*73c0*/  VIADD R7, R7, 0x1 ;  /* 0x0000000107077836 */ /* 0x000fe40000000000 */
[----:B------:R-:W0:Y:S03]  /*73d0*/  SYNCS.PHASECHK.TRANS64.TRYWAIT P0, [R9+URZ], R4 ;  /* 0x00000004090075a7 */ /* 0x000e26000800017f */
[----:B------:R-:W-:-:S04]  /*73e0*/  ISETP.NE.AND P1, PT, R7, 0x6, PT ;  /* 0x000000060700780c */ /* 0x000fc80003f25270 */
[----:B------:R-:W-:Y:S02]  /*73f0*/  SEL R3, RZ, 0x1, P1 ;  /* 0x00000001ff037807 */ /* 0x000fe40000800000 */
[----:B------:R-:W-:Y:S02]  /*7400*/  SEL R7, R7, RZ, P1 ;  /* 0x000000ff07077207 */ /* 0x000fe40000800000 */
[----:B------:R-:W-:-:S03]  /*7410*/  LOP3.LUT R6, R0, R3, RZ, 0x3c, !PT ;  /* 0x0000000300067212 */ /* 0x000fc600078e3cff */
[----:B------:R-:W-:Y:S01]  /*7420*/  IMAD R8, R7, 0x8, R2 ;  /* 0x0000000807087824 */ /* 0x000fe200078e0202 */
[----:B------:R-:W-:Y:S01]  /*7430*/  SHF.L.U32 R5, R6, 0x1f, RZ ;  /* 0x0000001f06057819 */ /* 0x000fe200000006ff */
[----:B0-----:R-:W-:Y:S06]  /*7440*/  @!P0 BRA `(.L_x_180) ;  /* 0x0000000400508947 */ /* 0x001fec0003800000 */
.L_x_195:
[----:B------:R-:W1:Y:S01]  /*7450*/  SYNCS.PHASECHK.TRANS64.TRYWAIT P0, [R8+URZ], R5 ;  /* 0x00000005080075a7 */ /* 0x000e62000800017f */
[----:B------:R-:W-:-:S05]  /*7460*/  VIADD R0, R7, 0x1 ;  /* 0x0000000107007836 */ /* 0x000fca0000000000 */
[----:B------:R-:W-:-:S04]  /*7470*/  ISETP.NE.AND P1, PT, R0, 0x6, PT ;  /* 0x000000060000780c */ /* 0x000fc80003f25270 */
[----:B------:R-:W-:Y:S02]  /*7480*/  SEL R3, RZ, 0x1, P1 ;  /* 0x00000001ff037807 */ /* 0x000fe40000800000 */
[----:B------:R-:W-:Y:S02]  /*7490*/  SEL R7, R0, RZ, P1 ;  /* 0x000000ff00077207 */ /* 0x000fe40000800000 */
[----:B------:R-:W-:-:S03]  /*74a0*/  LOP3.LUT R6, R6, R3, RZ, 0x3c, !PT ;  /* 0x0000000306067212 */ /* 0x000fc600078e3cff */
[----:B0-----:R-:W-:Y:S01]  /*74b0*/  IMAD R9, R7, 0x8, R2 ;  /* 0x0000000807097824 */ /* 0x001fe200078e0202 */
[----:B------:R-:W-:Y:S01]  /*74c0*/  SHF.L.U32 R4, R6, 0x1f, RZ ;  /* 0x0000001f06047819 */ /* 0x000fe200000006ff */
[----:B-1----:R-:W-:Y:S06]  /*74d0*/  @!P0 BRA `(.L_x_181) ;  /* 0x0000000400408947 */ /* 0x002fec0003800000 */
.L_x_196:
        /* <DEDUP_REMOVED lines=9> */
.L_x_197:
[----:B------:R-:W1:Y:S01]  /*7570*/  SYNCS.PHASECHK.TRANS64.TRYWAIT P0, [R8+URZ], R5 ;  /* 0x00000005080075a7 */ /* 0x000e62000800017f */
[----:B------:R-:W-:-:S05]  /*7580*/  VIADD R0, R7, 0x1 ;  /* 0x0000000107007836 */ /* 0x000fca0000000000 */
[----:B------:R-:W-:-:S04]  /*7590*/  ISETP.NE.AND P1, PT, R0, 0x6, PT ;  /* 0x000000060000780c */ /* 0x000fc80003f25270 */
[----:B------:R-:W-:Y:S02]  /*75a0*/  SEL R3, RZ, 0x1, P1 ;  /* 0x00000001ff037807 */ /* 0x000fe40000800000 */
[----:B------:R-:W-:Y:S02]  /*75b0*/  SEL R7, R0, RZ, P1 ;  /* 0x000000ff00077207 */ /* 0x000fe40000800000 */
[----:B0-----:R-:W-:-:S03]  /*75c0*/  LOP3.LUT R9, R6, R3, RZ, 0x3c, !PT ;  /* 0x0000000306097212 */ /* 0x001fc600078e3cff */
[----:B------:R-:W-:Y:S01]  /*75d0*/  IMAD R11, R7, 0x8, R2 ;  /* 0x00000008070b7824 */ /* 0x000fe200078e0202 */
[----:B------:R-:W-:Y:S01]  /*75e0*/  SHF.L.U32 R6, R9, 0x1f, RZ ;  /* 0x0000001f09067819 */ /* 0x000fe200000006ff */
[----:B-1----:R-:W-:Y:S06]  /*75f0*/  @!P0 BRA `(.L_x_183) ;  /* 0x0000000400208947 */ /* 0x002fec0003800000 */
.L_x_198:
[----:B------:R-:W1:Y:S01]  /*7600*/  SYNCS.PHASECHK.TRANS64.TRYWAIT P0, [R11+URZ], R6 ;  /* 0x000000060b0075a7 */ /* 0x000e62000800017f */
[----:B------:R-:W-:-:S05]  /*7610*/  VIADD R0, R7, 0x1 ;  /* 0x0000000107007836 */ /* 0x000fca0000000000 */
[----:B------:R-:W-:-:S04]  /*7620*/  ISETP.NE.AND P1, PT, R0, 0x6, PT ;  /* 0x000000060000780c */ /* 0x000fc80003f25270 */
[----:B------:R-:W-:Y:S02]  /*7630*/  SEL R4, RZ, 0x1, P1 ;  /* 0x00000001ff047807 */ /* 0x000fe40000800000 */
[----:B------:R-:W-:Y:S02]  /*7640*/  SEL R3, R0, RZ, P1 ;  /* 0x000000ff00037207 */ /* 0x000fe40000800000 */
[----:B------:R-:W-:Y:S01]  /*7650*/  LOP3.LUT R0, R9, R4, RZ, 0x3c, !PT ;  /* 0x0000000409007212 */ /* 0x000fe200078e3cff */
[----:B-1----:R-:W-:Y:S06]  /*7660*/  @!P0 BRA `(.L_x_184) ;  /* 0x0000000400188947 */ /* 0x002fec0003800000 */
.L_x_199:
[----:B------:R-:W-:Y:S01]  /*7670*/  IMAD R3, R3, 0x8, R2 ;  /* 0x0000000803037824 */ /* 0x000fe200078e0202 */
[----:B------:R-:W-:-:S07]  /*7680*/  SHF.L.U32 R0, R0, 0x1f, RZ ;  /* 0x0000001f00007819 */ /* 0x000fce00000006ff */
.L_x_185:
[----:B--2---:R2:W3:Y:S02]  /*7690*/  SYNCS.PHASECHK.TRANS64.TRYWAIT P0, [R3+URZ], R0 ;  /* 0x00000000030075a7 */ /* 0x0044e4000800017f */
[----:B---3--:R-:W-:Y:S05]  /*76a0*/  @!P0 NANOSLEEP.SYNCS 0x989680 ;  /* 0x009896800000895d */ /* 0x008fea0003900000 */
[----:B------:R-:W3:Y:S02]  /*76b0*/  @!P0 SYNCS.PHASECHK.TRANS64 P0, [R3+URZ], R0 ;  /* 0x00000000030085a7 */ /* 0x000ee4000800007f */
[----:B---3--:R-:W-:Y:S05]  /*76c0*/  @!P0 BRA `(.L_x_185) ;  /* 0xfffffffc00f08947 */ /* 0x008fea000383ffff */
.L_x_178:
[----:B------:R-:W-:Y:S05]  /*76d0*/  BSYNC B0 ;  /* 0x0000000000007941 */ /* 0x000fea0003800000 */
.L_x_177:
[----:B------:R-:W-:Y:S05]  /*76e0*/  EXIT ;  /* 0x000000000000794d */ /* 0x000fea0003800000 */
.L_x_15:
[----:B-1----:R1:W2:Y:S02]  /*76f0*/  SYNCS.PHASECHK.TRANS64.TRYWAIT P0, [R95+URZ], R0 ;  /* 0x000000005f0075a7 */ /* 0x0022a4000800017f */
[----:B--2---:R-:W-:Y:S05]  /*7700*/  @!P0 NANOSLEEP.SYNCS 0x989680 ;  /* 0x009896800000895d */ /* 0x004fea0003900000 */
[----:B------:R-:W2:Y:S02]  /*7710*/  @!P0 SYNCS.PHASECHK.TRANS64 P0, [R95+URZ], R0 ;  /* 0x000000005f0085a7 */ /* 0x000ea4000800007f */
[----:B--2---:R-:W-:Y:S05]  /*7720*/  @!P0 BRA `(.L_x_15) ;  /* 0xfffffffc00f08947 */ /* 0x004fea000383ffff */
[----:B------:R-:W-:Y:S05]  /*7730*/  BRA `(.L_x_186) ;  /* 0xffffff9c00807947 */ /* 0x000fea000383ffff */
.L_x_20:
[----:B--2---:R2:W3:Y:S02]  /*7740*/  SYNCS.PHASECHK.TRANS64.TRYWAIT P1, [R3+URZ], R0 ;  /* 0x00000000030075a7 */ /* 0x0044e4000802017f */
[----:B---3--:R-:W-:Y:S05]  /*7750*/  @!P1 NANOSLEEP.SYNCS 0x989680 ;  /* 0x009896800000995d */ /* 0x008fea0003900000 */
[----:B------:R-:W3:Y:S02]  /*7760*/  @!P1 SYNCS.PHASECHK.TRANS64 P1, [R3+URZ], R0 ;  /* 0x00000000030095a7 */ /* 0x000ee4000802007f */
[----:B---3--:R-:W-:Y:S05]  /*7770*/  @!P1 BRA `(.L_x_20) ;  /* 0xfffffffc00f09947 */ /* 0x008fea000383ffff */
[----:B------:R-:W-:Y:S05]  /*7780*/  BRA `(.L_x_19) ;  /* 0xffffff9c00e47947 */ /* 0x000fea000383ffff */
.L_x_25:
[----:B--2---:R-:W-:-:S04]  /*7790*/  IMAD.U32 R4, RZ, RZ, UR4 ;  /* 0x00000004ff047e24 */ /* 0x004fc8000f8e00ff */
[----:B------:R2:W3:Y:S03]  /*77a0*/  SYNCS.PHASECHK.TRANS64.TRYWAIT P1, [R4+URZ], R3 ;  /* 0x00000003040075a7 */ /* 0x0004e6000802017f */
[----:B---3--:R-:W-:Y:S05]  /*77b0*/  @!P1 NANOSLEEP.SYNCS 0x989680 ;  /* 0x009896800000995d */ /* 0x008fea0003900000 */
[----:B------:R-:W3:Y:S02]  /*77c0*/  @!P1 SYNCS.PHASECHK.TRANS64 P1, [R4+URZ], R3 ;  /* 0x00000003040095a7 */ /* 0x000ee4000802007f */
[----:B---3--:R-:W-:Y:S05]  /*77d0*/  @!P1 BRA `(.L_x_25) ;  /* 0xfffffffc00ec9947 */ /* 0x008fea000383ffff */
[----:B------:R-:W-:Y:S05]  /*77e0*/  BRA `(.L_x_24) ;  /* 0xffffffa0005c7947 */ /* 0x000fea000383ffff */
.L_x_31:
[----:B---3--:R3:W4:Y:S02]  /*77f0*/  SYNCS.PHASECHK.TRANS64.TRYWAIT P0, [R95+URZ+0x10], R0 ;  /* 0x000010005f0075a7 */ /* 0x008724000800017f */
[----:B----4-:R-:W-:Y:S05]  /*7800*/  @!P0 NANOSLEEP.SYNCS 0x989680 ;  /* 0x009896800000895d */ /* 0x010fea0003900000 */
[----:B------:R-:W4:Y:S02]  /*7810*/  @!P0 SYNCS.PHASECHK.TRANS64 P0, [R95+URZ+0x10], R0 ;  /* 0x000010005f0085a7 */ /* 0x000f24000800007f */
[----:B----4-:R-:W-:Y:S05]  /*7820*/  @!P0 BRA `(.L_x_31) ;  /* 0xfffffffc00f08947 */ /* 0x010fea000383ffff */
[----:B------:R-:W-:Y:S05]  /*7830*/  BRA `(.L_x_187) ;  /* 0xffffffa400547947 */ /* 0x000fea000383ffff */
.L_x_164:
[----:B------:R-:W-:Y:S01]  /*7840*/  BSSY B1, `(.L_x_188) ;  /* 0x0000006000017945 */ /* 0x000fe20003800000 */
[----:B------:R-:W-:-:S07]  /*7850*/  IMAD.MOV.U32 R15, RZ, RZ, -0x1 ;  /* 0xffffffffff0f7424 */ /* 0x000fce00078e00ff */
[----:B-----5:R-:W-:Y:S05]  /*7860*/  WARPSYNC.COLLECTIVE R15, `(.L_x_189) ;  /* 0x000000000f0c7348 */ /* 0x020fea0003c00000 */
[----:B------:R-:W-:Y:S02]  /*7870*/  ELECT P6, UR62, PT ;  /* 0x00000000003e782f */ /* 0x000fe400038c0000 */
[----:B------:R-:W-:Y:S01]  /*7880*/  MOV R14, UR62 ;  /* 0x0000003e000e7c02 */ /* 0x000fe20008000f00 */
[----:B-----5:R-:W-:Y:S10]  /*7890*/  ENDCOLLECTIVE ;  /* 0x000000000000791b */ /* 0x020ff40003800000 */
.L_x_189:
[----:B------:R-:W-:Y:S05]  /*78a0*/  BSYNC B1 ;  /* 0x0000000000017941 */ /* 0x000fea0003800000 */
.L_x_188:
[----:B------:R-:W-:Y:S05]  /*78b0*/  BRA `(.L_x_190) ;  /* 0xffffffec00bc7947 */ /* 0x000fea000383ffff */
.L_x_167:
[----:B0-----:R0:W1:Y:S02]  /*78c0*/  SYNCS.PHASECHK.TRANS64.TRYWAIT P1, [R10+URZ+0x30], R5 ;  /* 0x000030050a0075a7 */ /* 0x001064000802017f */
[----:B-1----:R-:W-:Y:S05]  /*78d0*/  @!P1 NANOSLEEP.SYNCS 0x989680 ;  /* 0x009896800000995d */ /* 0x002fea0003900000 */
[----:B------:R-:W1:Y:S02]  /*78e0*/  @!P1 SYNCS.PHASECHK.TRANS64 P1, [R10+URZ+0x30], R5 ;  /* 0x000030050a0095a7 */ /* 0x000e64000802007f */
[----:B-1----:R-:W-:Y:S05]  /*78f0*/  @!P1 BRA `(.L_x_167) ;  /* 0xfffffffc00f09947 */ /* 0x002fea000383ffff */
[----:B------:R-:W-:Y:S05]  /*7900*/  BRA `(.L_x_191) ;  /* 0xffffffec00f07947 */ /* 0x000fea000383ffff */
.L_x_176:
[----:B------:R-:W-:Y:S01]  /*7910*/  BSSY B0, `(.L_x_192) ;  /* 0x0000006000007945 */ /* 0x000fe20003800000 */
[----:B------:R-:W-:-:S07]  /*7920*/  IMAD.MOV.U32 R15, RZ, RZ, -0x1 ;  /* 0xffffffffff0f7424 */ /* 0x000fce00078e00ff */
[----:B-----5:R-:W-:Y:S05]  /*7930*/  WARPSYNC.COLLECTIVE R15, `(.L_x_193) ;  /* 0x000000000f0c7348 */ /* 0x020fea0003c00000 */
[----:B------:R-:W-:Y:S02]  /*7940*/  ELECT P6, UR62, PT ;  /* 0x00000000003e782f */ /* 0x000fe400038c0000 */
[----:B------:R-:W-:Y:S01]  /*7950*/  MOV R14, UR62 ;  /* 0x0000003e000e7c02 */ /* 0x000fe20008000f00 */
[----:B-----5:R-:W-:Y:S10]  /*7960*/  ENDCOLLECTIVE ;  /* 0x000000000000791b */ /* 0x020ff40003800000 */
.L_x_193:
[----:B------:R-:W-:Y:S05]  /*7970*/  BSYNC B0 ;  /* 0x0000000000007941 */ /* 0x000fea0003800000 */
.L_x_192:
[----:B------:R-:W-:Y:S05]  /*7980*/  BRA `(.L_x_194) ;  /* 0xfffffff8005c7947 */ /* 0x000fea000383ffff */
.L_x_180:
[----:B0-----:R0:W1:Y:S02]  /*7990*/  SYNCS.PHASECHK.TRANS64.TRYWAIT P0, [R9+URZ], R4 ;  /* 0x00000004090075a7 */ /* 0x001064000800017f */
[----:B-1----:R-:W-:Y:S05]  /*79a0*/  @!P0 NANOSLEEP.SYNCS 0x989680 ;  /* 0x009896800000895d */ /* 0x002fea0003900000 */
[----:B------:R-:W1:Y:S02]  /*79b0*/  @!P0 SYNCS.PHASECHK.TRANS64 P0, [R9+URZ], R4 ;  /* 0x00000004090085a7 */ /* 0x000e64000800007f */
[----:B-1----:R-:W-:Y:S05]  /*79c0*/  @!P0 BRA `(.L_x_180) ;  /* 0xfffffffc00f08947 */ /* 0x002fea000383ffff */
[----:B------:R-:W-:Y:S05]  /*79d0*/  BRA `(.L_x_195) ;  /* 0xfffffff8009c7947 */ /* 0x000fea000383ffff */
.L_x_181:
[----:B0-----:R0:W1:Y:S02]  /*79e0*/  SYNCS.PHASECHK.TRANS64.TRYWAIT P0, [R8+URZ], R5 ;  /* 0x00000005080075a7 */ /* 0x001064000800017f */
[----:B-1----:R-:W-:Y:S05]  /*79f0*/  @!P0 NANOSLEEP.SYNCS 0x989680 ;  /* 0x009896800000895d */ /* 0x002fea0003900000 */
[----:B------:R-:W1:Y:S02]  /*7a00*/  @!P0 SYNCS.PHASECHK.TRANS64 P0, [R8+URZ], R5 ;  /* 0x00000005080085a7 */ /* 0x000e64000800007f */
[----:B-1----:R-:W-:Y:S05]  /*7a10*/  @!P0 BRA `(.L_x_181) ;  /* 0xfffffffc00f08947 */ /* 0x002fea000383ffff */
[----:B------:R-:W-:Y:S05]  /*7a20*/  BRA `(.L_x_196) ;  /* 0xfffffff800ac7947 */ /* 0x000fea000383ffff */
.L_x_182:
[----:B0-----:R0:W1:Y:S02]  /*7a30*/  SYNCS.PHASECHK.TRANS64.TRYWAIT P0, [R9+URZ], R4 ;  /* 0x00000004090075a7 */ /* 0x001064000800017f */
[----:B-1----:R-:W-:Y:S05]  /*7a40*/  @!P0 NANOSLEEP.SYNCS 0x989680 ;  /* 0x009896800000895d */ /* 0x002fea0003900000 */
[----:B------:R-:W1:Y:S02]  /*7a50*/  @!P0 SYNCS.PHASECHK.TRANS64 P0, [R9+URZ], R4 ;  /* 0x00000004090085a7 */ /* 0x000e64000800007f */
[----:B-1----:R-:W-:Y:S05]  /*7a60*/  @!P0 BRA `(.L_x_182) ;  /* 0xfffffffc00f08947 */ /* 0x002fea000383ffff */
[----:B------:R-:W-:Y:S05]  /*7a70*/  BRA `(.L_x_197) ;  /* 0xfffffff800bc7947 */ /* 0x000fea000383ffff */
.L_x_183:
[----:B0-----:R0:W1:Y:S02]  /*7a80*/  SYNCS.PHASECHK.TRANS64.TRYWAIT P0, [R8+URZ], R5 ;  /* 0x00000005080075a7 */ /* 0x001064000800017f */
[----:B-1----:R-:W-:Y:S05]  /*7a90*/  @!P0 NANOSLEEP.SYNCS 0x989680 ;  /* 0x009896800000895d */ /* 0x002fea0003900000 */
[----:B------:R-:W1:Y:S02]  /*7aa0*/  @!P0 SYNCS.PHASECHK.TRANS64 P0, [R8+URZ], R5 ;  /* 0x00000005080085a7 */ /* 0x000e64000800007f */
[----:B-1----:R-:W-:Y:S05]  /*7ab0*/  @!P0 BRA `(.L_x_183) ;  /* 0xfffffffc00f08947 */ /* 0x002fea000383ffff */
[----:B------:R-:W-:Y:S05]  /*7ac0*/  BRA `(.L_x_198) ;  /* 0xfffffff800cc7947 */ /* 0x000fea000383ffff */
.L_x_184:
[----:B-1----:R1:W2:Y:S02]  /*7ad0*/  SYNCS.PHASECHK.TRANS64.TRYWAIT P0, [R11+URZ], R6 ;  /* 0x000000060b0075a7 */ /* 0x0022a4000800017f */
[----:B--2---:R-:W-:Y:S05]  /*7ae0*/  @!P0 NANOSLEEP.SYNCS 0x989680 ;  /* 0x009896800000895d */ /* 0x004fea0003900000 */
[----:B------:R-:W2:Y:S02]  /*7af0*/  @!P0 SYNCS.PHASECHK.TRANS64 P0, [R11+URZ], R6 ;  /* 0x000000060b0085a7 */ /* 0x000ea4000800007f */
[----:B--2---:R-:W-:Y:S05]  /*7b00*/  @!P0 BRA `(.L_x_184) ;  /* 0xfffffffc00f08947 */ /* 0x004fea000383ffff */
[----:B------:R-:W-:Y:S05]  /*7b10*/  BRA `(.L_x_199) ;  /* 0xfffffff800d47947 */ /* 0x000fea000383ffff */
.L_x_200:
[----:B------:R-:W-:-:S00]  /*7b20*/  BRA `(.L_x_200) ;  /* 0xfffffffc00fc7947 */ /* 0x000fc0000383ffff */
[----:B------:R-:W-:-:S00]  /*7b30*/  NOP ;  /* 0x0000000000007918 */ /* 0x000fc00000000000 */
        /* <DEDUP_REMOVED lines=12> */
.L_x_201:


//--------------------- .nv.global.init           --------------------------
	.section	.nv.global.init,"aw",@progbits
.nv.global.init:
	.type		$str$22,@object
	.size		$str$22,($str$23 - $str$22)
$str$22:
        /*0000*/ 	.byte	0x6b, 0x5f, 0x74, 0x69, 0x6c, 0x65, 0x5f, 0x63, 0x6f, 0x75, 0x6e, 0x74, 0x20, 0x3e, 0x3d, 0x20
        /*0010*/ 	.byte	0x31, 0x00
	.type		$str$23,@object
	.size		$str$23,(__unnamed_1 - $str$23)
$str$23:
        /*0012*/ 	.byte	0x2f, 0x74, 0x6d, 0x70, 0x2f, 0x63, 0x75, 0x74, 0x6c, 0x61, 0x73, 0x73, 0x5f, 0x73, 0x77, 0x65
        /*0022*/ 	.byte	0x65, 0x70, 0x5f, 0x73, 0x72, 0x63, 0x2f, 0x69, 0x6e, 0x63, 0x6c, 0x75, 0x64, 0x65, 0x2f, 0x63
        /*0032*/ 	.byte	0x75, 0x74, 0x6c, 0x61, 0x73, 0x73, 0x2f, 0x67, 0x65, 0x6d, 0x6d, 0x2f, 0x63, 0x6f, 0x6c, 0x6c
        /*0042*/ 	.byte	0x65, 0x63, 0x74, 0x69, 0x76, 0x65, 0x2f, 0x73, 0x6d, 0x39, 0x30, 0x5f, 0x6d, 0x6d, 0x61, 0x5f
        /*0052*/ 	.byte	0x74, 0x6d, 0x61, 0x5f, 0x67, 0x6d, 0x6d, 0x61, 0x5f, 0x73, 0x73, 0x5f, 0x77, 0x61, 0x72, 0x70
        /*0062*/ 	.byte	0x73, 0x70, 0x65, 0x63, 0x69, 0x61, 0x6c, 0x69, 0x7a, 0x65, 0x64, 0x2e, 0x68, 0x70, 0x70, 0x00
	.type		__unnamed_1,@object
	.size		__unnamed_1,(.L_0 - __unnamed_1)
__unnamed_1:
        /*0072*/ 	.byte	0x76, 0x6f, 0x69, 0x64, 0x20, 0x63, 0x75, 0x74, 0x6c, 0x61, 0x73, 0x73, 0x3a, 0x3a, 0x67, 0x65
        /* <DEDUP_REMOVED lines=179> */
        /*0bb2*/ 	.byte	0x6e, 0x74, 0x69, 0x74, 0x79, 0x5d, 0x00
.L_0:


//--------------------- .nv.shared._ZN7cutlass13device_kernelINS_4gemm6kernel13GemmUniversalIN4cute5tupleIJiiiiEEENS1_10collective13CollectiveMmaINS1_34MainloopSm90TmaGmmaWarpSpecializedILi6ENS5_IJNS4_1CILi1EEESB_SB_EEENS1_32KernelTmaWarpSpecializedPingpongEEENS5_IJNSA_ILi64EEENSA_ILi128EEENSA_ILi32EEEEEENS_6half_tENS5_IJlSB_lEEESJ_SK_NS4_8TiledMMAINS4_8MMA_AtomIJNS4_4SM904GMMA26MMA_64x128x16_F32F16F16_SSILNSO_5MajorE0ELSQ_0ELNSO_7ScaleInE1ELSR_1EEEEEENS4_6LayoutISC_NS5_IJNSA_ILi0EEESV_SV_EEEEENS5_IJNS4_10UnderscoreESY_SY_EEEEENS4_13SM90_TMA_LOADENS4_14ComposedLayoutINS4_7SwizzleILi2ELi4ELi3EEENS4_18smem_ptr_flag_bitsILi16EEENSU_INS5_IJNSA_ILi8EEESH_EEENS5_IJSH_SB_EEEEEEEvNS4_8identityES11_S1B_vS1C_EENS_8epilogue10collective6detail29Sm90TmaWarpSpecializedAdapterINS1F_15DefaultEpilogueISJ_SK_SK_NS1E_6thread17LinearCombinationISJ_Li1EffLNS1J_9ScaleType4KindE0ELNS_15FloatRoundStyleE2ESJ_EENS1_15EpilogueDefaultEEEEEvvEEEEvNT_6ParamsE --------------------------
	.section	.nv.shared._ZN7cutlass13device_kernelINS_4gemm6kernel13GemmUniversalIN4cute5tupleIJiiiiEEENS1_10collective13CollectiveMmaINS1_34MainloopSm90TmaGmmaWarpSpecializedILi6ENS5_IJNS4_1CILi1EEESB_SB_EEENS1_32KernelTmaWarpSpecializedPingpongEEENS5_IJNSA_ILi64EEENSA_ILi128EEENSA_ILi32EEEEEENS_6half_tENS5_IJlSB_lEEESJ_SK_NS4_8TiledMMAINS4_8MMA_AtomIJNS4_4SM904GMMA26MMA_64x128x16_F32F16F16_SSILNSO_5MajorE0ELSQ_0ELNSO_7ScaleInE1ELSR_1EEEEEENS4_6LayoutISC_NS5_IJNSA_ILi0EEESV_SV_EEEEENS5_IJNS4_10UnderscoreESY_SY_EEEEENS4_13SM90_TMA_LOADENS4_14ComposedLayoutINS4_7SwizzleILi2ELi4ELi3EEENS4_18smem_ptr_flag_bitsILi16EEENSU_INS5_IJNSA_ILi8EEESH_EEENS5_IJSH_SB_EEEEEEEvNS4_8identityES11_S1B_vS1C_EENS_8epilogue10collective6detail29Sm90TmaWarpSpecializedAdapterINS1F_15DefaultEpilogueISJ_SK_SK_NS1E_6thread17LinearCombinationISJ_Li1EffLNS1J_9ScaleType4KindE0ELNS_15FloatRoundStyleE2ESJ_EENS1_15EpilogueDefaultEEEEEvvEEEEvNT_6ParamsE,"aw",@nobits
	.sectionflags	@""
	.align	16
	.zero		1024


//--------------------- .nv.shared.reserved.0     --------------------------
	.section	.nv.shared.reserved.0,"aw",@nobits
	.weak		__nv_reservedSMEM_offset_0_alias
	.size		__nv_reservedSMEM_offset_0_alias, 0, 0
	.other		__nv_reservedSMEM_offset_0_alias,@"STO_CUDA_RESERVED_SHARED STV_DEFAULT"
__nv_reservedSMEM_offset_0_alias:
	.zero		0


//--------------------- .nv.global                --------------------------
	.section	.nv.global,"aw",@nobits
.nv.global:
	.type		_ZN40_INTERNAL_144aa880_4_k_cu_23b14741_237824cute1_E,@object
	.size		_ZN40_INTERNAL_144aa880_4_k_cu_23b14741_237824cute1_E,(_ZN40_INTERNAL_144aa880_4_k_cu_23b14741_237824cuda3std3__45__cpo6cbeginE - _ZN40_INTERNAL_144aa880_4_k_cu_23b14741_237824cute1_E)
_ZN40_INTERNAL_144aa880_4_k_cu_23b14741_237824cute1_E:
	.zero		1
	.type		_ZN40_INTERNAL_144aa880_4_k_cu_23b14741_237824cuda3std3__45__cpo6cbeginE,@object
	.size		_ZN40_INTERNAL_144aa880_4_k_cu_23b14741_237824cuda3std3__45__cpo6cbeginE,(_ZN40_INTERNAL_144aa880_4_k_cu_23b14741_237824cuda3std3__48in_placeE - _ZN40_INTERNAL_144aa880_4_k_cu_23b14741_237824cuda3std3__45__cpo6cbeginE)
_ZN40_INTERNAL_144aa880_4_k_cu_23b14741_237824cuda3std3__45__cpo6cbeginE:
	.zero		1
	.type		_ZN40_INTERNAL_144aa880_4_k_cu_23b14741_237824cuda3std3__48in_placeE,@object
	.size		_ZN40_INTERNAL_144aa880_4_k_cu_23b14741_237824cuda3std3__48in_placeE,(_ZN40_INTERNAL_144aa880_4_k_cu_23b14741_237824cuda3std6ranges3__45__cpo9iter_moveE - _ZN40_INTERNAL_144aa880_4_k_cu_23b14741_237824cuda3std3__48in_placeE)
_ZN40_INTERNAL_144aa880_4_k_cu_23b14741_237824cuda3std3__48in_placeE:
	.zero		1
	.type		_ZN40_INTERNAL_144aa880_4_k_cu_23b14741_237824cuda3std6ranges3__45__cpo9iter_moveE,@object
	.size		_ZN40_INTERNAL_144aa880_4_k_cu_23b14741_237824cuda3std6ranges3__45__cpo9iter_moveE,(_ZN40_INTERNAL_144aa880_4_k_cu_23b14741_237824cuda3std3__45__cpo5beginE - _ZN40_INTERNAL_144aa880_4_k_cu_23b14741_237824cuda3std6ranges3__45__cpo9iter_moveE)
_ZN40_INTERNAL_144aa880_4_k_cu_23b14741_237824cuda3std6ranges3__45__cpo9iter_moveE:
	.zero		1
	.type		_ZN40_INTERNAL_144aa880_4_k_cu_23b14741_237824cuda3std3__45__cpo5beginE,@object
	.size		_ZN40_INTERNAL_144aa880_4_k_cu_23b14741_237824cuda3std3__45__cpo5beginE,(_ZN40_INTERNAL_144aa880_4_k_cu_23b14741_237824cuda3std3__442_GLOBAL__N__144aa880_4_k_cu_23b14741_237826ignoreE - _ZN40_INTERNAL_144aa880_4_k_cu_23b14741_237824cuda3std3__45__cpo5beginE)
_ZN40_INTERNAL_144aa880_4_k_cu_23b14741_237824cuda3std3__45__cpo5beginE:
	.zero		1
	.type		_ZN40_INTERNAL_144aa880_4_k_cu_23b14741_237824cuda3std3__442_GLOBAL__N__144aa880_4_k_cu_23b14741_237826ignoreE,@object
	.size		_ZN40_INTERNAL_144aa880_4_k_cu_23b14741_237824cuda3std3__442_GLOBAL__N__144aa880_4_k_cu_23b14741_237826ignoreE,(_ZN40_INTERNAL_144aa880_4_k_cu_23b14741_237824cute7productE - _ZN40_INTERNAL_144aa880_4_k_cu_23b14741_237824cuda3std3__442_GLOBAL__N__144aa880_4_k_cu_23b14741_237826ignoreE)
_ZN40_INTERNAL_144aa880_4_k_cu_23b14741_237824cuda3std3__442_GLOBAL__N__144aa880_4_k_cu_23b14741_237826ignoreE:
	.zero		1
	.type		_ZN40_INTERNAL_144aa880_4_k_cu_23b14741_237824cute7productE,@object
	.size		_ZN40_INTERNAL_144aa880_4_k_cu_23b14741_237824cute7productE,(_ZN40_INTERNAL_144aa880_4_k_cu_23b14741_237824cuda3std3__45__cpo3endE - _ZN40_INTERNAL_144aa880_4_k_cu_23b14741_237824cute7productE)
_ZN40_INTERNAL_144aa880_4_k_cu_23b14741_237824cute7productE:
	.zero		1
	.type		_ZN40_INTERNAL_144aa880_4_k_cu_23b14741_237824cuda3std3__45__cpo3endE,@object
	.size		_ZN40_INTERNAL_144aa880_4_k_cu_23b14741_237824cuda3std3__45__cpo3endE,(_ZN40_INTERNAL_144aa880_4_k_cu_23b14741_237824cuda3std3__419piecewise_constructE - _ZN40_INTERNAL_144aa880_4_k_cu_23b14741_237824cuda3std3__45__cpo3endE)
_ZN40_INTERNAL_144aa880_4_k_cu_23b14741_237824cuda3std3__45__cpo3endE:
	.zero		1
	.type		_ZN40_INTERNAL_144aa880_4_k_cu_23b14741_237824cuda3std3__419piecewise_constructE,@object
	.size		_ZN40_INTERNAL_144aa880_4_k_cu_23b14741_237824cuda3std3__419piecewise_constructE,(_ZN40_INTERNAL_144aa880_4_k_cu_23b14741_237824cuda3std3__45__cpo4cendE - _ZN40_INTERNAL_144aa880_4_k_cu_23b14741_237824cuda3std3__419piecewise_constructE)
_ZN40_INTERNAL_144aa880_4_k_cu_23b14741_237824cuda3std3__419piecewise_constructE:
	.zero		1
	.type		_ZN40_INTERNAL_144aa880_4_k_cu_23b14741_237824cuda3std3__45__cpo4cendE,@object
	.size		_ZN40_INTERNAL_144aa880_4_k_cu_23b14741_237824cuda3std3__45__cpo4cendE,(_ZN40_INTERNAL_144aa880_4_k_cu_23b14741_237824cuda3std6ranges3__45__cpo4swapE - _ZN40_INTERNAL_144aa880_4_k_cu_23b14741_237824cuda3std3__45__cpo4cendE)
_ZN40_INTERNAL_144aa880_4_k_cu_23b14741_237824cuda3std3__45__cpo4cendE:
	.zero		1
	.type		_ZN40_INTERNAL_144aa880_4_k_cu_23b14741_237824cuda3std6ranges3__45__cpo4swapE,@object
	.size		_ZN40_INTERNAL_144aa880_4_k_cu_23b14741_237824cuda3std6ranges3__45__cpo4swapE,(.L_8 - _ZN40_INTERNAL_144aa880_4_k_cu_23b14741_237824cuda3std6ranges3__45__cpo4swapE)
_ZN40_INTERNAL_144aa880_4_k_cu_23b14741_237824cuda3std6ranges3__45__cpo4swapE:
	.zero		1
.L_8:


//--------------------- .nv.constant0._ZN7cutlass13device_kernelINS_4gemm6kernel13GemmUniversalIN4cute5tupleIJiiiiEEENS1_10collective13CollectiveMmaINS1_34MainloopSm90TmaGmmaWarpSpecializedILi6ENS5_IJNS4_1CILi1EEESB_SB_EEENS1_32KernelTmaWarpSpecializedPingpongEEENS5_IJNSA_ILi64EEENSA_ILi128EEENSA_ILi32EEEEEENS_6half_tENS5_IJlSB_lEEESJ_SK_NS4_8TiledMMAINS4_8MMA_AtomIJNS4_4SM904GMMA26MMA_64x128x16_F32F16F16_SSILNSO_5MajorE0ELSQ_0ELNSO_7ScaleInE1ELSR_1EEEEEENS4_6LayoutISC_NS5_IJNSA_ILi0EEESV_SV_EEEEENS5_IJNS4_10UnderscoreESY_SY_EEEEENS4_13SM90_TMA_LOADENS4_14ComposedLayoutINS4_7SwizzleILi2ELi4ELi3EEENS4_18smem_ptr_flag_bitsILi16EEENSU_INS5_IJNSA_ILi8EEESH_EEENS5_IJSH_SB_EEEEEEEvNS4_8identityES11_S1B_vS1C_EENS_8epilogue10collective6detail29Sm90TmaWarpSpecializedAdapterINS1F_15DefaultEpilogueISJ_SK_SK_NS1E_6thread17LinearCombinationISJ_Li1EffLNS1J_9ScaleType4KindE0ELNS_15FloatRoundStyleE2ESJ_EENS1_15EpilogueDefaultEEEEEvvEEEEvNT_6ParamsE --------------------------
	.section	.nv.constant0._ZN7cutlass13device_kernelINS_4gemm6kernel13GemmUniversalIN4cute5tupleIJiiiiEEENS1_10collective13CollectiveMmaINS1_34MainloopSm90TmaGmmaWarpSpecializedILi6ENS5_IJNS4_1CILi1EEESB_SB_EEENS1_32KernelTmaWarpSpecializedPingpongEEENS5_IJNSA_ILi64EEENSA_ILi128EEENSA_ILi32EEEEEENS_6half_tENS5_IJlSB_lEEESJ_SK_NS4_8TiledMMAINS4_8MMA_AtomIJNS4_4SM904GMMA26MMA_64x128x16_F32F16F16_SSILNSO_5MajorE0ELSQ_0ELNSO_7ScaleInE1ELSR_1EEEEEENS4_6LayoutISC_NS5_IJNSA_ILi0EEESV_SV_EEEEENS5_IJNS4_10UnderscoreESY_SY_EEEEENS4_13SM90_TMA_LOADENS4_14ComposedLayoutINS4_7SwizzleILi2ELi4ELi3EEENS4_18smem_ptr_flag_bitsILi16EEENSU_INS5_IJNSA_ILi8EEESH_EEENS5_IJSH_SB_EEEEEEEvNS4_8identityES11_S1B_vS1C_EENS_8epilogue10collective6detail29Sm90TmaWarpSpecializedAdapterINS1F_15DefaultEpilogueISJ_SK_SK_NS1E_6thread17LinearCombinationISJ_Li1EffLNS1J_9ScaleType4KindE0ELNS_15FloatRoundStyleE2ESJ_EENS1_15EpilogueDefaultEEEEEvvEEEEvNT_6ParamsE,"a",@progbits
	.sectionflags	@""
	.align	4
.nv.constant0._ZN7cutlass13device_kernelINS_4gemm6kernel13GemmUniversalIN4cute5tupleIJiiiiEEENS1_10collective13CollectiveMmaINS1_34MainloopSm90TmaGmmaWarpSpecializedILi6ENS5_IJNS4_1CILi1EEESB_SB_EEENS1_32KernelTmaWarpSpecializedPingpongEEENS5_IJNSA_ILi64EEENSA_ILi128EEENSA_ILi32EEEEEENS_6half_tENS5_IJlSB_lEEESJ_SK_NS4_8TiledMMAINS4_8MMA_AtomIJNS4_4SM904GMMA26MMA_64x128x16_F32F16F16_SSILNSO_5MajorE0ELSQ_0ELNSO_7ScaleInE1ELSR_1EEEEEENS4_6LayoutISC_NS5_IJNSA_ILi0EEESV_SV_EEEEENS5_IJNS4_10UnderscoreESY_SY_EEEEENS4_13SM90_TMA_LOADENS4_14ComposedLayoutINS4_7SwizzleILi2ELi4ELi3EEENS4_18smem_ptr_flag_bitsILi16EEENSU_INS5_IJNSA_ILi8EEESH_EEENS5_IJSH_SB_EEEEEEEvNS4_8identityES11_S1B_vS1C_EENS_8epilogue10collective6detail29Sm90TmaWarpSpecializedAdapterINS1F_15DefaultEpilogueISJ_SK_SK_NS1E_6thread17LinearCombinationISJ_Li1EffLNS1J_9ScaleType4KindE0ELNS_15FloatRoundStyleE2ESJ_EENS1_15EpilogueDefaultEEEEEvvEEEEvNT_6ParamsE:
	.zero		1664


//--------------------- SYMBOLS --------------------------

	.type		.nv.reservedSmem.offset0,@object
	.size		.nv.reservedSmem.offset0,0x4
	.type		__assertfail,@function
